//
// Generated by NVIDIA NVVM Compiler
//
// Compiler Build ID: CL-36424714
// Cuda compilation tools, release 13.0, V13.0.88
// Based on NVVM 20.0.0
//

.version 9.0
.target sm_100
.address_size 64

	// .globl	_Z10initializePfi
// _ZZN3cub18CUB_300001_SM_10006detail6reduce28DeviceReduceSingleTileKernelINS2_10policy_hubIfjN4cuda3std3__44plusIvEEE10Policy1000EPfSC_jS9_ffNS7_10__identityEEEvT0_T1_T2_T3_T4_T6_E12temp_storage has been demoted
// _ZZN3cub18CUB_300001_SM_10006detail6reduce18DeviceReduceKernelINS2_10policy_hubIfjN4cuda3std3__44plusIvEEE10Policy1000EPfjS9_fNS7_10__identityEEEvT0_PT3_T1_NS0_13GridEvenShareISH_EET2_T4_E12temp_storage has been demoted
// _ZZN3cub18CUB_300001_SM_10006detail6reduce28DeviceReduceSingleTileKernelINS2_10policy_hubIfjN4cuda3std3__44plusIvEEE10Policy1000EPfSC_iS9_ffNS7_10__identityEEEvT0_T1_T2_T3_T4_T6_E12temp_storage has been demoted
.global .align 1 .b8 _ZN34_INTERNAL_41e90443_4_k_cu_d065992e4cuda3std3__45__cpo5beginE[1];
.global .align 1 .b8 _ZN34_INTERNAL_41e90443_4_k_cu_d065992e4cuda3std3__45__cpo3endE[1];
.global .align 1 .b8 _ZN34_INTERNAL_41e90443_4_k_cu_d065992e4cuda3std3__45__cpo6cbeginE[1];
.global .align 1 .b8 _ZN34_INTERNAL_41e90443_4_k_cu_d065992e4cuda3std3__45__cpo4cendE[1];
.global .align 1 .b8 _ZN34_INTERNAL_41e90443_4_k_cu_d065992e4cuda3std3__45__cpo6rbeginE[1];
.global .align 1 .b8 _ZN34_INTERNAL_41e90443_4_k_cu_d065992e4cuda3std3__45__cpo4rendE[1];
.global .align 1 .b8 _ZN34_INTERNAL_41e90443_4_k_cu_d065992e4cuda3std3__45__cpo7crbeginE[1];
.global .align 1 .b8 _ZN34_INTERNAL_41e90443_4_k_cu_d065992e4cuda3std3__45__cpo5crendE[1];
.global .align 1 .b8 _ZN34_INTERNAL_41e90443_4_k_cu_d065992e4cuda3std3__436_GLOBAL__N__41e90443_4_k_cu_d065992e6ignoreE[1];
.global .align 1 .b8 _ZN34_INTERNAL_41e90443_4_k_cu_d065992e4cuda3std3__419piecewise_constructE[1];
.global .align 1 .b8 _ZN34_INTERNAL_41e90443_4_k_cu_d065992e4cuda3std3__48in_placeE[1];
.global .align 1 .b8 _ZN34_INTERNAL_41e90443_4_k_cu_d065992e4cuda3std3__420unreachable_sentinelE[1];
.global .align 1 .b8 _ZN34_INTERNAL_41e90443_4_k_cu_d065992e4cuda3std3__47nulloptE[1];
.global .align 1 .b8 _ZN34_INTERNAL_41e90443_4_k_cu_d065992e4cuda3std3__48unexpectE[1];
.global .align 1 .b8 _ZN34_INTERNAL_41e90443_4_k_cu_d065992e4cuda3std6ranges3__45__cpo4swapE[1];
.global .align 1 .b8 _ZN34_INTERNAL_41e90443_4_k_cu_d065992e4cuda3std6ranges3__45__cpo9iter_moveE[1];
.global .align 1 .b8 _ZN34_INTERNAL_41e90443_4_k_cu_d065992e4cuda3std6ranges3__45__cpo5beginE[1];
.global .align 1 .b8 _ZN34_INTERNAL_41e90443_4_k_cu_d065992e4cuda3std6ranges3__45__cpo3endE[1];
.global .align 1 .b8 _ZN34_INTERNAL_41e90443_4_k_cu_d065992e4cuda3std6ranges3__45__cpo6cbeginE[1];
.global .align 1 .b8 _ZN34_INTERNAL_41e90443_4_k_cu_d065992e4cuda3std6ranges3__45__cpo4cendE[1];
.global .align 1 .b8 _ZN34_INTERNAL_41e90443_4_k_cu_d065992e4cuda3std6ranges3__45__cpo7advanceE[1];
.global .align 1 .b8 _ZN34_INTERNAL_41e90443_4_k_cu_d065992e4cuda3std6ranges3__45__cpo9iter_swapE[1];
.global .align 1 .b8 _ZN34_INTERNAL_41e90443_4_k_cu_d065992e4cuda3std6ranges3__45__cpo4nextE[1];
.global .align 1 .b8 _ZN34_INTERNAL_41e90443_4_k_cu_d065992e4cuda3std6ranges3__45__cpo4prevE[1];
.global .align 1 .b8 _ZN34_INTERNAL_41e90443_4_k_cu_d065992e4cuda3std6ranges3__45__cpo4dataE[1];
.global .align 1 .b8 _ZN34_INTERNAL_41e90443_4_k_cu_d065992e4cuda3std6ranges3__45__cpo5cdataE[1];
.global .align 1 .b8 _ZN34_INTERNAL_41e90443_4_k_cu_d065992e4cuda3std6ranges3__45__cpo4sizeE[1];
.global .align 1 .b8 _ZN34_INTERNAL_41e90443_4_k_cu_d065992e4cuda3std6ranges3__45__cpo5ssizeE[1];
.global .align 1 .b8 _ZN34_INTERNAL_41e90443_4_k_cu_d065992e4cuda3std6ranges3__45__cpo8distanceE[1];
.global .align 1 .b8 _ZN34_INTERNAL_41e90443_4_k_cu_d065992e6thrust24THRUST_300001_SM_1000_NS6system6detail10sequential3seqE[1];
.global .align 1 .b8 _ZN34_INTERNAL_41e90443_4_k_cu_d065992e6thrust24THRUST_300001_SM_1000_NS12placeholders2_1E[1];
.global .align 1 .b8 _ZN34_INTERNAL_41e90443_4_k_cu_d065992e6thrust24THRUST_300001_SM_1000_NS12placeholders2_2E[1];
.global .align 1 .b8 _ZN34_INTERNAL_41e90443_4_k_cu_d065992e6thrust24THRUST_300001_SM_1000_NS12placeholders2_3E[1];
.global .align 1 .b8 _ZN34_INTERNAL_41e90443_4_k_cu_d065992e6thrust24THRUST_300001_SM_1000_NS12placeholders2_4E[1];
.global .align 1 .b8 _ZN34_INTERNAL_41e90443_4_k_cu_d065992e6thrust24THRUST_300001_SM_1000_NS12placeholders2_5E[1];
.global .align 1 .b8 _ZN34_INTERNAL_41e90443_4_k_cu_d065992e6thrust24THRUST_300001_SM_1000_NS12placeholders2_6E[1];
.global .align 1 .b8 _ZN34_INTERNAL_41e90443_4_k_cu_d065992e6thrust24THRUST_300001_SM_1000_NS12placeholders2_7E[1];
.global .align 1 .b8 _ZN34_INTERNAL_41e90443_4_k_cu_d065992e6thrust24THRUST_300001_SM_1000_NS12placeholders2_8E[1];
.global .align 1 .b8 _ZN34_INTERNAL_41e90443_4_k_cu_d065992e6thrust24THRUST_300001_SM_1000_NS12placeholders2_9E[1];
.global .align 1 .b8 _ZN34_INTERNAL_41e90443_4_k_cu_d065992e6thrust24THRUST_300001_SM_1000_NS12placeholders3_10E[1];

.visible .entry _Z10initializePfi(
	.param .u64 .ptr .align 1 _Z10initializePfi_param_0,
	.param .u32 _Z10initializePfi_param_1
)
{
	.reg .pred 	%p<2>;
	.reg .b32 	%r<6>;
	.reg .b64 	%rd<7>;

	ld.param.u64 	%rd2, [_Z10initializePfi_param_0];
	ld.param.s32 	%rd3, [_Z10initializePfi_param_1];
	mov.u32 	%r1, %tid.x;
	mov.u32 	%r2, %ctaid.x;
	mov.u32 	%r3, %ntid.x;
	mad.lo.s32 	%r4, %r2, %r3, %r1;
	cvt.u64.u32 	%rd1, %r4;
	setp.ge.s64 	%p1, %rd1, %rd3;
	@%p1 bra 	$L__BB0_2;
	cvta.to.global.u64 	%rd4, %rd2;
	shl.b64 	%rd5, %rd1, 2;
	add.s64 	%rd6, %rd4, %rd5;
	mov.b32 	%r5, 1161527296;
	st.global.u32 	[%rd6], %r5;
$L__BB0_2:
	ret;

}
	// .globl	_ZN3cub18CUB_300001_SM_10006detail11EmptyKernelIvEEvv
.visible .entry _ZN3cub18CUB_300001_SM_10006detail11EmptyKernelIvEEvv()
{


	ret;

}
	// .globl	_ZN3cub18CUB_300001_SM_10006detail6reduce28DeviceReduceSingleTileKernelINS2_10policy_hubIfjN4cuda3std3__44plusIvEEE10Policy1000EPfSC_jS9_ffNS7_10__identityEEEvT0_T1_T2_T3_T4_T6_
.visible .entry _ZN3cub18CUB_300001_SM_10006detail6reduce28DeviceReduceSingleTileKernelINS2_10policy_hubIfjN4cuda3std3__44plusIvEEE10Policy1000EPfSC_jS9_ffNS7_10__identityEEEvT0_T1_T2_T3_T4_T6_(
	.param .u64 .ptr .align 1 _ZN3cub18CUB_300001_SM_10006detail6reduce28DeviceReduceSingleTileKernelINS2_10policy_hubIfjN4cuda3std3__44plusIvEEE10Policy1000EPfSC_jS9_ffNS7_10__identityEEEvT0_T1_T2_T3_T4_T6__param_0,
	.param .u64 .ptr .align 1 _ZN3cub18CUB_300001_SM_10006detail6reduce28DeviceReduceSingleTileKernelINS2_10policy_hubIfjN4cuda3std3__44plusIvEEE10Policy1000EPfSC_jS9_ffNS7_10__identityEEEvT0_T1_T2_T3_T4_T6__param_1,
	.param .u32 _ZN3cub18CUB_300001_SM_10006detail6reduce28DeviceReduceSingleTileKernelINS2_10policy_hubIfjN4cuda3std3__44plusIvEEE10Policy1000EPfSC_jS9_ffNS7_10__identityEEEvT0_T1_T2_T3_T4_T6__param_2,
	.param .align 1 .b8 _ZN3cub18CUB_300001_SM_10006detail6reduce28DeviceReduceSingleTileKernelINS2_10policy_hubIfjN4cuda3std3__44plusIvEEE10Policy1000EPfSC_jS9_ffNS7_10__identityEEEvT0_T1_T2_T3_T4_T6__param_3[1],
	.param .f32 _ZN3cub18CUB_300001_SM_10006detail6reduce28DeviceReduceSingleTileKernelINS2_10policy_hubIfjN4cuda3std3__44plusIvEEE10Policy1000EPfSC_jS9_ffNS7_10__identityEEEvT0_T1_T2_T3_T4_T6__param_4,
	.param .align 1 .b8 _ZN3cub18CUB_300001_SM_10006detail6reduce28DeviceReduceSingleTileKernelINS2_10policy_hubIfjN4cuda3std3__44plusIvEEE10Policy1000EPfSC_jS9_ffNS7_10__identityEEEvT0_T1_T2_T3_T4_T6__param_5[1]
)
.maxntid 512
.minnctapersm 1
{
	.reg .pred 	%p<83>;
	.reg .b32 	%r<351>;
	.reg .b32 	%f<537>;
	.reg .b64 	%rd<130>;
	// demoted variable
	.shared .align 4 .b8 _ZZN3cub18CUB_300001_SM_10006detail6reduce28DeviceReduceSingleTileKernelINS2_10policy_hubIfjN4cuda3std3__44plusIvEEE10Policy1000EPfSC_jS9_ffNS7_10__identityEEEvT0_T1_T2_T3_T4_T6_E12temp_storage[84];
	ld.param.u64 	%rd15, [_ZN3cub18CUB_300001_SM_10006detail6reduce28DeviceReduceSingleTileKernelINS2_10policy_hubIfjN4cuda3std3__44plusIvEEE10Policy1000EPfSC_jS9_ffNS7_10__identityEEEvT0_T1_T2_T3_T4_T6__param_0];
	ld.param.u64 	%rd16, [_ZN3cub18CUB_300001_SM_10006detail6reduce28DeviceReduceSingleTileKernelINS2_10policy_hubIfjN4cuda3std3__44plusIvEEE10Policy1000EPfSC_jS9_ffNS7_10__identityEEEvT0_T1_T2_T3_T4_T6__param_1];
	ld.param.u32 	%r70, [_ZN3cub18CUB_300001_SM_10006detail6reduce28DeviceReduceSingleTileKernelINS2_10policy_hubIfjN4cuda3std3__44plusIvEEE10Policy1000EPfSC_jS9_ffNS7_10__identityEEEvT0_T1_T2_T3_T4_T6__param_2];
	ld.param.f32 	%f54, [_ZN3cub18CUB_300001_SM_10006detail6reduce28DeviceReduceSingleTileKernelINS2_10policy_hubIfjN4cuda3std3__44plusIvEEE10Policy1000EPfSC_jS9_ffNS7_10__identityEEEvT0_T1_T2_T3_T4_T6__param_4];
	cvta.to.global.u64 	%rd1, %rd16;
	setp.ne.s32 	%p1, %r70, 0;
	@%p1 bra 	$L__BB2_3;
	mov.u32 	%r324, %tid.x;
	setp.ne.s32 	%p82, %r324, 0;
	@%p82 bra 	$L__BB2_76;
	st.global.f32 	[%rd1], %f54;
	bra.uni 	$L__BB2_76;
$L__BB2_3:
	and.b64  	%rd17, %rd15, 7;
	setp.ne.s64 	%p2, %rd17, 0;
	@%p2 bra 	$L__BB2_39;
	setp.gt.u32 	%p42, %r70, 8191;
	@%p42 bra 	$L__BB2_23;
	mov.u32 	%r1, %tid.x;
	setp.ge.u32 	%p54, %r1, %r70;
	mov.f32 	%f515, 0f00000000;
	mov.u32 	%r328, %r1;
	@%p54 bra 	$L__BB2_7;
	mul.wide.u32 	%rd118, %r1, 4;
	add.s64 	%rd117, %rd15, %rd118;
	// begin inline asm
	ld.global.nc.u32 %r268, [%rd117];
	// end inline asm
	mov.b32 	%f515, %r268;
	add.s32 	%r328, %r1, 512;
$L__BB2_7:
	setp.ge.u32 	%p55, %r328, %r70;
	@%p55 bra 	$L__BB2_14;
	not.b32 	%r269, %r328;
	add.s32 	%r4, %r70, %r269;
	and.b32  	%r270, %r4, 1536;
	setp.eq.s32 	%p56, %r270, 1536;
	@%p56 bra 	$L__BB2_11;
	mul.wide.u32 	%rd119, %r328, 4;
	add.s64 	%rd126, %rd15, %rd119;
	shr.u32 	%r271, %r4, 9;
	add.s32 	%r272, %r271, 1;
	and.b32  	%r273, %r272, 3;
	neg.s32 	%r326, %r273;
$L__BB2_10:
	.pragma "nounroll";
	// begin inline asm
	ld.global.nc.u32 %r274, [%rd126];
	// end inline asm
	mov.b32 	%f398, %r274;
	add.f32 	%f515, %f515, %f398;
	add.s32 	%r328, %r328, 512;
	add.s64 	%rd126, %rd126, 2048;
	add.s32 	%r326, %r326, 1;
	setp.ne.s32 	%p57, %r326, 0;
	@%p57 bra 	$L__BB2_10;
$L__BB2_11:
	setp.lt.u32 	%p58, %r4, 1536;
	@%p58 bra 	$L__BB2_14;
	mul.wide.u32 	%rd121, %r328, 4;
	add.s64 	%rd127, %rd15, %rd121;
$L__BB2_13:
	// begin inline asm
	ld.global.nc.u32 %r275, [%rd127];
	// end inline asm
	mov.b32 	%f399, %r275;
	add.f32 	%f400, %f515, %f399;
	add.s64 	%rd123, %rd127, 2048;
	// begin inline asm
	ld.global.nc.u32 %r276, [%rd123];
	// end inline asm
	mov.b32 	%f401, %r276;
	add.f32 	%f402, %f400, %f401;
	add.s64 	%rd124, %rd127, 4096;
	// begin inline asm
	ld.global.nc.u32 %r277, [%rd124];
	// end inline asm
	mov.b32 	%f403, %r277;
	add.f32 	%f404, %f402, %f403;
	add.s64 	%rd125, %rd127, 6144;
	// begin inline asm
	ld.global.nc.u32 %r278, [%rd125];
	// end inline asm
	mov.b32 	%f405, %r278;
	add.f32 	%f515, %f404, %f405;
	add.s32 	%r328, %r328, 2048;
	add.s64 	%rd127, %rd127, 8192;
	setp.lt.s32 	%p59, %r328, %r70;
	@%p59 bra 	$L__BB2_13;
$L__BB2_14:
	setp.lt.u32 	%p60, %r70, 512;
	@%p60 bra 	$L__BB2_19;
	// begin inline asm
	mov.u32 %r303, %laneid;
	// end inline asm
	mov.b32 	%r304, 1;
	mov.b32 	%r317, 31;
	mov.b32 	%r318, -1;
	// begin inline asm
	{  .reg .f32 r0;  .reg .pred p;  shfl.sync.down.b32 r0|p, %f515, %r304, %r317, %r318;  @p add.f32 r0, r0, %f515;  mov.f32 %f465, r0;}
	// end inline asm
	mov.b32 	%r307, 2;
	// begin inline asm
	{  .reg .f32 r0;  .reg .pred p;  shfl.sync.down.b32 r0|p, %f465, %r307, %r317, %r318;  @p add.f32 r0, r0, %f465;  mov.f32 %f468, r0;}
	// end inline asm
	mov.b32 	%r310, 4;
	// begin inline asm
	{  .reg .f32 r0;  .reg .pred p;  shfl.sync.down.b32 r0|p, %f468, %r310, %r317, %r318;  @p add.f32 r0, r0, %f468;  mov.f32 %f471, r0;}
	// end inline asm
	mov.b32 	%r313, 8;
	// begin inline asm
	{  .reg .f32 r0;  .reg .pred p;  shfl.sync.down.b32 r0|p, %f471, %r313, %r317, %r318;  @p add.f32 r0, r0, %f471;  mov.f32 %f474, r0;}
	// end inline asm
	mov.b32 	%r316, 16;
	// begin inline asm
	{  .reg .f32 r0;  .reg .pred p;  shfl.sync.down.b32 r0|p, %f474, %r316, %r317, %r318;  @p add.f32 r0, r0, %f474;  mov.f32 %f536, r0;}
	// end inline asm
	setp.ne.s32 	%p79, %r303, 0;
	@%p79 bra 	$L__BB2_17;
	shr.u32 	%r319, %r1, 3;
	and.b32  	%r320, %r319, 124;
	mov.u32 	%r321, _ZZN3cub18CUB_300001_SM_10006detail6reduce28DeviceReduceSingleTileKernelINS2_10policy_hubIfjN4cuda3std3__44plusIvEEE10Policy1000EPfSC_jS9_ffNS7_10__identityEEEvT0_T1_T2_T3_T4_T6_E12temp_storage;
	add.s32 	%r322, %r321, %r320;
	st.shared.f32 	[%r322+16], %f536;
$L__BB2_17:
	bar.sync 	0;
	setp.ne.s32 	%p80, %r1, 0;
	@%p80 bra 	$L__BB2_74;
	ld.shared.f32 	%f480, [_ZZN3cub18CUB_300001_SM_10006detail6reduce28DeviceReduceSingleTileKernelINS2_10policy_hubIfjN4cuda3std3__44plusIvEEE10Policy1000EPfSC_jS9_ffNS7_10__identityEEEvT0_T1_T2_T3_T4_T6_E12temp_storage+20];
	add.f32 	%f481, %f536, %f480;
	ld.shared.f32 	%f482, [_ZZN3cub18CUB_300001_SM_10006detail6reduce28DeviceReduceSingleTileKernelINS2_10policy_hubIfjN4cuda3std3__44plusIvEEE10Policy1000EPfSC_jS9_ffNS7_10__identityEEEvT0_T1_T2_T3_T4_T6_E12temp_storage+24];
	add.f32 	%f483, %f481, %f482;
	ld.shared.f32 	%f484, [_ZZN3cub18CUB_300001_SM_10006detail6reduce28DeviceReduceSingleTileKernelINS2_10policy_hubIfjN4cuda3std3__44plusIvEEE10Policy1000EPfSC_jS9_ffNS7_10__identityEEEvT0_T1_T2_T3_T4_T6_E12temp_storage+28];
	add.f32 	%f485, %f483, %f484;
	ld.shared.f32 	%f486, [_ZZN3cub18CUB_300001_SM_10006detail6reduce28DeviceReduceSingleTileKernelINS2_10policy_hubIfjN4cuda3std3__44plusIvEEE10Policy1000EPfSC_jS9_ffNS7_10__identityEEEvT0_T1_T2_T3_T4_T6_E12temp_storage+32];
	add.f32 	%f487, %f485, %f486;
	ld.shared.f32 	%f488, [_ZZN3cub18CUB_300001_SM_10006detail6reduce28DeviceReduceSingleTileKernelINS2_10policy_hubIfjN4cuda3std3__44plusIvEEE10Policy1000EPfSC_jS9_ffNS7_10__identityEEEvT0_T1_T2_T3_T4_T6_E12temp_storage+36];
	add.f32 	%f489, %f487, %f488;
	ld.shared.f32 	%f490, [_ZZN3cub18CUB_300001_SM_10006detail6reduce28DeviceReduceSingleTileKernelINS2_10policy_hubIfjN4cuda3std3__44plusIvEEE10Policy1000EPfSC_jS9_ffNS7_10__identityEEEvT0_T1_T2_T3_T4_T6_E12temp_storage+40];
	add.f32 	%f491, %f489, %f490;
	ld.shared.f32 	%f492, [_ZZN3cub18CUB_300001_SM_10006detail6reduce28DeviceReduceSingleTileKernelINS2_10policy_hubIfjN4cuda3std3__44plusIvEEE10Policy1000EPfSC_jS9_ffNS7_10__identityEEEvT0_T1_T2_T3_T4_T6_E12temp_storage+44];
	add.f32 	%f493, %f491, %f492;
	ld.shared.f32 	%f494, [_ZZN3cub18CUB_300001_SM_10006detail6reduce28DeviceReduceSingleTileKernelINS2_10policy_hubIfjN4cuda3std3__44plusIvEEE10Policy1000EPfSC_jS9_ffNS7_10__identityEEEvT0_T1_T2_T3_T4_T6_E12temp_storage+48];
	add.f32 	%f495, %f493, %f494;
	ld.shared.f32 	%f496, [_ZZN3cub18CUB_300001_SM_10006detail6reduce28DeviceReduceSingleTileKernelINS2_10policy_hubIfjN4cuda3std3__44plusIvEEE10Policy1000EPfSC_jS9_ffNS7_10__identityEEEvT0_T1_T2_T3_T4_T6_E12temp_storage+52];
	add.f32 	%f497, %f495, %f496;
	ld.shared.f32 	%f498, [_ZZN3cub18CUB_300001_SM_10006detail6reduce28DeviceReduceSingleTileKernelINS2_10policy_hubIfjN4cuda3std3__44plusIvEEE10Policy1000EPfSC_jS9_ffNS7_10__identityEEEvT0_T1_T2_T3_T4_T6_E12temp_storage+56];
	add.f32 	%f499, %f497, %f498;
	ld.shared.f32 	%f500, [_ZZN3cub18CUB_300001_SM_10006detail6reduce28DeviceReduceSingleTileKernelINS2_10policy_hubIfjN4cuda3std3__44plusIvEEE10Policy1000EPfSC_jS9_ffNS7_10__identityEEEvT0_T1_T2_T3_T4_T6_E12temp_storage+60];
	add.f32 	%f501, %f499, %f500;
	ld.shared.f32 	%f502, [_ZZN3cub18CUB_300001_SM_10006detail6reduce28DeviceReduceSingleTileKernelINS2_10policy_hubIfjN4cuda3std3__44plusIvEEE10Policy1000EPfSC_jS9_ffNS7_10__identityEEEvT0_T1_T2_T3_T4_T6_E12temp_storage+64];
	add.f32 	%f503, %f501, %f502;
	ld.shared.f32 	%f504, [_ZZN3cub18CUB_300001_SM_10006detail6reduce28DeviceReduceSingleTileKernelINS2_10policy_hubIfjN4cuda3std3__44plusIvEEE10Policy1000EPfSC_jS9_ffNS7_10__identityEEEvT0_T1_T2_T3_T4_T6_E12temp_storage+68];
	add.f32 	%f505, %f503, %f504;
	ld.shared.f32 	%f506, [_ZZN3cub18CUB_300001_SM_10006detail6reduce28DeviceReduceSingleTileKernelINS2_10policy_hubIfjN4cuda3std3__44plusIvEEE10Policy1000EPfSC_jS9_ffNS7_10__identityEEEvT0_T1_T2_T3_T4_T6_E12temp_storage+72];
	add.f32 	%f507, %f505, %f506;
	ld.shared.f32 	%f508, [_ZZN3cub18CUB_300001_SM_10006detail6reduce28DeviceReduceSingleTileKernelINS2_10policy_hubIfjN4cuda3std3__44plusIvEEE10Policy1000EPfSC_jS9_ffNS7_10__identityEEEvT0_T1_T2_T3_T4_T6_E12temp_storage+76];
	add.f32 	%f536, %f507, %f508;
	bra.uni 	$L__BB2_74;
$L__BB2_19:
	// begin inline asm
	mov.u32 %r279, %laneid;
	// end inline asm
	and.b32  	%r295, %r1, 992;
	add.s32 	%r296, %r295, 32;
	setp.gt.u32 	%p61, %r296, %r70;
	not.b32 	%r297, %r295;
	add.s32 	%r298, %r70, %r297;
	selp.b32 	%r293, %r298, 31, %p61;
	mov.b32 	%r280, 1;
	mov.b32 	%r294, -1;
	// begin inline asm
	{  .reg .f32 r0;  .reg .pred p;  shfl.sync.down.b32 r0|p, %f515, %r280, %r293, %r294;  @p add.f32 r0, r0, %f515;  mov.f32 %f406, r0;}
	// end inline asm
	mov.b32 	%r283, 2;
	// begin inline asm
	{  .reg .f32 r0;  .reg .pred p;  shfl.sync.down.b32 r0|p, %f406, %r283, %r293, %r294;  @p add.f32 r0, r0, %f406;  mov.f32 %f409, r0;}
	// end inline asm
	mov.b32 	%r286, 4;
	// begin inline asm
	{  .reg .f32 r0;  .reg .pred p;  shfl.sync.down.b32 r0|p, %f409, %r286, %r293, %r294;  @p add.f32 r0, r0, %f409;  mov.f32 %f412, r0;}
	// end inline asm
	mov.b32 	%r289, 8;
	// begin inline asm
	{  .reg .f32 r0;  .reg .pred p;  shfl.sync.down.b32 r0|p, %f412, %r289, %r293, %r294;  @p add.f32 r0, r0, %f412;  mov.f32 %f415, r0;}
	// end inline asm
	mov.b32 	%r292, 16;
	// begin inline asm
	{  .reg .f32 r0;  .reg .pred p;  shfl.sync.down.b32 r0|p, %f415, %r292, %r293, %r294;  @p add.f32 r0, r0, %f415;  mov.f32 %f536, r0;}
	// end inline asm
	setp.ne.s32 	%p62, %r279, 0;
	@%p62 bra 	$L__BB2_21;
	shr.u32 	%r299, %r1, 3;
	and.b32  	%r300, %r299, 124;
	mov.u32 	%r301, _ZZN3cub18CUB_300001_SM_10006detail6reduce28DeviceReduceSingleTileKernelINS2_10policy_hubIfjN4cuda3std3__44plusIvEEE10Policy1000EPfSC_jS9_ffNS7_10__identityEEEvT0_T1_T2_T3_T4_T6_E12temp_storage;
	add.s32 	%r302, %r301, %r300;
	st.shared.f32 	[%r302+16], %f536;
$L__BB2_21:
	bar.sync 	0;
	setp.ne.s32 	%p63, %r1, 0;
	@%p63 bra 	$L__BB2_74;
	setp.gt.u32 	%p64, %r70, 32;
	ld.shared.f32 	%f421, [_ZZN3cub18CUB_300001_SM_10006detail6reduce28DeviceReduceSingleTileKernelINS2_10policy_hubIfjN4cuda3std3__44plusIvEEE10Policy1000EPfSC_jS9_ffNS7_10__identityEEEvT0_T1_T2_T3_T4_T6_E12temp_storage+20];
	add.f32 	%f422, %f536, %f421;
	selp.f32 	%f423, %f422, %f536, %p64;
	setp.gt.u32 	%p65, %r70, 64;
	ld.shared.f32 	%f424, [_ZZN3cub18CUB_300001_SM_10006detail6reduce28DeviceReduceSingleTileKernelINS2_10policy_hubIfjN4cuda3std3__44plusIvEEE10Policy1000EPfSC_jS9_ffNS7_10__identityEEEvT0_T1_T2_T3_T4_T6_E12temp_storage+24];
	add.f32 	%f425, %f424, %f423;
	selp.f32 	%f426, %f425, %f423, %p65;
	setp.gt.u32 	%p66, %r70, 96;
	ld.shared.f32 	%f427, [_ZZN3cub18CUB_300001_SM_10006detail6reduce28DeviceReduceSingleTileKernelINS2_10policy_hubIfjN4cuda3std3__44plusIvEEE10Policy1000EPfSC_jS9_ffNS7_10__identityEEEvT0_T1_T2_T3_T4_T6_E12temp_storage+28];
	add.f32 	%f428, %f427, %f426;
	selp.f32 	%f429, %f428, %f426, %p66;
	setp.gt.u32 	%p67, %r70, 128;
	ld.shared.f32 	%f430, [_ZZN3cub18CUB_300001_SM_10006detail6reduce28DeviceReduceSingleTileKernelINS2_10policy_hubIfjN4cuda3std3__44plusIvEEE10Policy1000EPfSC_jS9_ffNS7_10__identityEEEvT0_T1_T2_T3_T4_T6_E12temp_storage+32];
	add.f32 	%f431, %f430, %f429;
	selp.f32 	%f432, %f431, %f429, %p67;
	setp.gt.u32 	%p68, %r70, 160;
	ld.shared.f32 	%f433, [_ZZN3cub18CUB_300001_SM_10006detail6reduce28DeviceReduceSingleTileKernelINS2_10policy_hubIfjN4cuda3std3__44plusIvEEE10Policy1000EPfSC_jS9_ffNS7_10__identityEEEvT0_T1_T2_T3_T4_T6_E12temp_storage+36];
	add.f32 	%f434, %f433, %f432;
	selp.f32 	%f435, %f434, %f432, %p68;
	setp.gt.u32 	%p69, %r70, 192;
	ld.shared.f32 	%f436, [_ZZN3cub18CUB_300001_SM_10006detail6reduce28DeviceReduceSingleTileKernelINS2_10policy_hubIfjN4cuda3std3__44plusIvEEE10Policy1000EPfSC_jS9_ffNS7_10__identityEEEvT0_T1_T2_T3_T4_T6_E12temp_storage+40];
	add.f32 	%f437, %f436, %f435;
	selp.f32 	%f438, %f437, %f435, %p69;
	setp.gt.u32 	%p70, %r70, 224;
	ld.shared.f32 	%f439, [_ZZN3cub18CUB_300001_SM_10006detail6reduce28DeviceReduceSingleTileKernelINS2_10policy_hubIfjN4cuda3std3__44plusIvEEE10Policy1000EPfSC_jS9_ffNS7_10__identityEEEvT0_T1_T2_T3_T4_T6_E12temp_storage+44];
	add.f32 	%f440, %f439, %f438;
	selp.f32 	%f441, %f440, %f438, %p70;
	setp.gt.u32 	%p71, %r70, 256;
	ld.shared.f32 	%f442, [_ZZN3cub18CUB_300001_SM_10006detail6reduce28DeviceReduceSingleTileKernelINS2_10policy_hubIfjN4cuda3std3__44plusIvEEE10Policy1000EPfSC_jS9_ffNS7_10__identityEEEvT0_T1_T2_T3_T4_T6_E12temp_storage+48];
	add.f32 	%f443, %f442, %f441;
	selp.f32 	%f444, %f443, %f441, %p71;
	setp.gt.u32 	%p72, %r70, 288;
	ld.shared.f32 	%f445, [_ZZN3cub18CUB_300001_SM_10006detail6reduce28DeviceReduceSingleTileKernelINS2_10policy_hubIfjN4cuda3std3__44plusIvEEE10Policy1000EPfSC_jS9_ffNS7_10__identityEEEvT0_T1_T2_T3_T4_T6_E12temp_storage+52];
	add.f32 	%f446, %f445, %f444;
	selp.f32 	%f447, %f446, %f444, %p72;
	setp.gt.u32 	%p73, %r70, 320;
	ld.shared.f32 	%f448, [_ZZN3cub18CUB_300001_SM_10006detail6reduce28DeviceReduceSingleTileKernelINS2_10policy_hubIfjN4cuda3std3__44plusIvEEE10Policy1000EPfSC_jS9_ffNS7_10__identityEEEvT0_T1_T2_T3_T4_T6_E12temp_storage+56];
	add.f32 	%f449, %f448, %f447;
	selp.f32 	%f450, %f449, %f447, %p73;
	setp.gt.u32 	%p74, %r70, 352;
	ld.shared.f32 	%f451, [_ZZN3cub18CUB_300001_SM_10006detail6reduce28DeviceReduceSingleTileKernelINS2_10policy_hubIfjN4cuda3std3__44plusIvEEE10Policy1000EPfSC_jS9_ffNS7_10__identityEEEvT0_T1_T2_T3_T4_T6_E12temp_storage+60];
	add.f32 	%f452, %f451, %f450;
	selp.f32 	%f453, %f452, %f450, %p74;
	setp.gt.u32 	%p75, %r70, 384;
	ld.shared.f32 	%f454, [_ZZN3cub18CUB_300001_SM_10006detail6reduce28DeviceReduceSingleTileKernelINS2_10policy_hubIfjN4cuda3std3__44plusIvEEE10Policy1000EPfSC_jS9_ffNS7_10__identityEEEvT0_T1_T2_T3_T4_T6_E12temp_storage+64];
	add.f32 	%f455, %f454, %f453;
	selp.f32 	%f456, %f455, %f453, %p75;
	setp.gt.u32 	%p76, %r70, 416;
	ld.shared.f32 	%f457, [_ZZN3cub18CUB_300001_SM_10006detail6reduce28DeviceReduceSingleTileKernelINS2_10policy_hubIfjN4cuda3std3__44plusIvEEE10Policy1000EPfSC_jS9_ffNS7_10__identityEEEvT0_T1_T2_T3_T4_T6_E12temp_storage+68];
	add.f32 	%f458, %f457, %f456;
	selp.f32 	%f459, %f458, %f456, %p76;
	setp.gt.u32 	%p77, %r70, 448;
	ld.shared.f32 	%f460, [_ZZN3cub18CUB_300001_SM_10006detail6reduce28DeviceReduceSingleTileKernelINS2_10policy_hubIfjN4cuda3std3__44plusIvEEE10Policy1000EPfSC_jS9_ffNS7_10__identityEEEvT0_T1_T2_T3_T4_T6_E12temp_storage+72];
	add.f32 	%f461, %f460, %f459;
	selp.f32 	%f462, %f461, %f459, %p77;
	setp.gt.u32 	%p78, %r70, 480;
	ld.shared.f32 	%f463, [_ZZN3cub18CUB_300001_SM_10006detail6reduce28DeviceReduceSingleTileKernelINS2_10policy_hubIfjN4cuda3std3__44plusIvEEE10Policy1000EPfSC_jS9_ffNS7_10__identityEEEvT0_T1_T2_T3_T4_T6_E12temp_storage+76];
	add.f32 	%f464, %f463, %f462;
	selp.f32 	%f536, %f464, %f462, %p78;
	bra.uni 	$L__BB2_74;
$L__BB2_23:
	mov.u32 	%r13, %tid.x;
	shl.b32 	%r14, %r13, 1;
	mul.wide.u32 	%rd89, %r14, 4;
	add.s64 	%rd74, %rd15, %rd89;
	// begin inline asm
	ld.global.nc.u64 %rd73, [%rd74];
	// end inline asm
	mov.b64 	{%r198, %r199}, %rd73;
	mov.b32 	%f282, %r199;
	mov.b32 	%f283, %r198;
	add.s64 	%rd76, %rd74, 4096;
	// begin inline asm
	ld.global.nc.u64 %rd75, [%rd76];
	// end inline asm
	mov.b64 	{%r200, %r201}, %rd75;
	mov.b32 	%f284, %r201;
	mov.b32 	%f285, %r200;
	add.s64 	%rd78, %rd74, 8192;
	// begin inline asm
	ld.global.nc.u64 %rd77, [%rd78];
	// end inline asm
	mov.b64 	{%r202, %r203}, %rd77;
	mov.b32 	%f286, %r203;
	mov.b32 	%f287, %r202;
	add.s64 	%rd80, %rd74, 12288;
	// begin inline asm
	ld.global.nc.u64 %rd79, [%rd80];
	// end inline asm
	mov.b64 	{%r204, %r205}, %rd79;
	mov.b32 	%f288, %r205;
	mov.b32 	%f289, %r204;
	add.s64 	%rd82, %rd74, 16384;
	// begin inline asm
	ld.global.nc.u64 %rd81, [%rd82];
	// end inline asm
	mov.b64 	{%r206, %r207}, %rd81;
	mov.b32 	%f290, %r207;
	mov.b32 	%f291, %r206;
	add.s64 	%rd84, %rd74, 20480;
	// begin inline asm
	ld.global.nc.u64 %rd83, [%rd84];
	// end inline asm
	mov.b64 	{%r208, %r209}, %rd83;
	mov.b32 	%f292, %r209;
	mov.b32 	%f293, %r208;
	add.s64 	%rd86, %rd74, 24576;
	// begin inline asm
	ld.global.nc.u64 %rd85, [%rd86];
	// end inline asm
	mov.b64 	{%r210, %r211}, %rd85;
	mov.b32 	%f294, %r211;
	mov.b32 	%f295, %r210;
	add.s64 	%rd88, %rd74, 28672;
	// begin inline asm
	ld.global.nc.u64 %rd87, [%rd88];
	// end inline asm
	mov.b64 	{%r212, %r213}, %rd87;
	mov.b32 	%f296, %r213;
	mov.b32 	%f297, %r212;
	add.f32 	%f298, %f283, %f282;
	add.f32 	%f299, %f285, %f284;
	add.f32 	%f300, %f287, %f286;
	add.f32 	%f301, %f289, %f288;
	add.f32 	%f302, %f291, %f290;
	add.f32 	%f303, %f293, %f292;
	add.f32 	%f304, %f295, %f294;
	add.f32 	%f305, %f297, %f296;
	add.f32 	%f306, %f298, %f299;
	add.f32 	%f307, %f300, %f301;
	add.f32 	%f308, %f302, %f303;
	add.f32 	%f309, %f304, %f305;
	add.f32 	%f310, %f306, %f307;
	add.f32 	%f311, %f308, %f309;
	add.f32 	%f522, %f310, %f311;
	add.s32 	%r15, %r70, -8192;
	setp.lt.u32 	%p43, %r15, 8192;
	mov.b32 	%r331, 8192;
	@%p43 bra 	$L__BB2_27;
	mov.b32 	%r331, 8192;
$L__BB2_25:
	add.s32 	%r215, %r331, %r14;
	mul.wide.u32 	%rd106, %r215, 4;
	add.s64 	%rd91, %rd15, %rd106;
	// begin inline asm
	ld.global.nc.u64 %rd90, [%rd91];
	// end inline asm
	mov.b64 	{%r216, %r217}, %rd90;
	mov.b32 	%f312, %r217;
	mov.b32 	%f313, %r216;
	add.s64 	%rd93, %rd91, 4096;
	// begin inline asm
	ld.global.nc.u64 %rd92, [%rd93];
	// end inline asm
	mov.b64 	{%r218, %r219}, %rd92;
	mov.b32 	%f314, %r219;
	mov.b32 	%f315, %r218;
	add.s64 	%rd95, %rd91, 8192;
	// begin inline asm
	ld.global.nc.u64 %rd94, [%rd95];
	// end inline asm
	mov.b64 	{%r220, %r221}, %rd94;
	mov.b32 	%f316, %r221;
	mov.b32 	%f317, %r220;
	add.s64 	%rd97, %rd91, 12288;
	// begin inline asm
	ld.global.nc.u64 %rd96, [%rd97];
	// end inline asm
	mov.b64 	{%r222, %r223}, %rd96;
	mov.b32 	%f318, %r223;
	mov.b32 	%f319, %r222;
	add.s64 	%rd99, %rd91, 16384;
	// begin inline asm
	ld.global.nc.u64 %rd98, [%rd99];
	// end inline asm
	mov.b64 	{%r224, %r225}, %rd98;
	mov.b32 	%f320, %r225;
	mov.b32 	%f321, %r224;
	add.s64 	%rd101, %rd91, 20480;
	// begin inline asm
	ld.global.nc.u64 %rd100, [%rd101];
	// end inline asm
	mov.b64 	{%r226, %r227}, %rd100;
	mov.b32 	%f322, %r227;
	mov.b32 	%f323, %r226;
	add.s64 	%rd103, %rd91, 24576;
	// begin inline asm
	ld.global.nc.u64 %rd102, [%rd103];
	// end inline asm
	mov.b64 	{%r228, %r229}, %rd102;
	mov.b32 	%f324, %r229;
	mov.b32 	%f325, %r228;
	add.s64 	%rd105, %rd91, 28672;
	// begin inline asm
	ld.global.nc.u64 %rd104, [%rd105];
	// end inline asm
	mov.b64 	{%r230, %r231}, %rd104;
	mov.b32 	%f326, %r231;
	mov.b32 	%f327, %r230;
	add.f32 	%f328, %f522, %f313;
	add.f32 	%f329, %f312, %f315;
	add.f32 	%f330, %f314, %f317;
	add.f32 	%f331, %f316, %f319;
	add.f32 	%f332, %f318, %f321;
	add.f32 	%f333, %f320, %f323;
	add.f32 	%f334, %f322, %f325;
	add.f32 	%f335, %f324, %f327;
	add.f32 	%f336, %f328, %f329;
	add.f32 	%f337, %f330, %f331;
	add.f32 	%f338, %f332, %f333;
	add.f32 	%f339, %f334, %f335;
	add.f32 	%f340, %f336, %f337;
	add.f32 	%f341, %f338, %f339;
	add.f32 	%f342, %f340, %f341;
	add.f32 	%f522, %f342, %f326;
	sub.s32 	%r232, %r70, %r331;
	setp.lt.u32 	%p44, %r232, 8192;
	@%p44 bra 	$L__BB2_35;
	add.s32 	%r331, %r331, 8192;
	setp.le.u32 	%p45, %r331, %r15;
	@%p45 bra 	$L__BB2_25;
$L__BB2_27:
	setp.le.u32 	%p46, %r70, %r331;
	@%p46 bra 	$L__BB2_35;
	sub.s32 	%r19, %r70, %r331;
	setp.ge.s32 	%p47, %r13, %r19;
	@%p47 bra 	$L__BB2_35;
	not.b32 	%r233, %r13;
	add.s32 	%r234, %r70, %r233;
	sub.s32 	%r20, %r234, %r331;
	and.b32  	%r235, %r20, 1536;
	setp.eq.s32 	%p48, %r235, 1536;
	mov.u32 	%r335, %r13;
	@%p48 bra 	$L__BB2_32;
	add.s32 	%r333, %r13, %r331;
	shr.u32 	%r236, %r20, 9;
	add.s32 	%r237, %r236, 1;
	and.b32  	%r238, %r237, 3;
	neg.s32 	%r332, %r238;
	mov.u32 	%r335, %r13;
$L__BB2_31:
	.pragma "nounroll";
	mul.wide.u32 	%rd108, %r333, 4;
	add.s64 	%rd107, %rd15, %rd108;
	// begin inline asm
	ld.global.nc.u32 %r239, [%rd107];
	// end inline asm
	mov.b32 	%f344, %r239;
	add.f32 	%f522, %f522, %f344;
	add.s32 	%r335, %r335, 512;
	add.s32 	%r333, %r333, 512;
	add.s32 	%r332, %r332, 1;
	setp.ne.s32 	%p49, %r332, 0;
	@%p49 bra 	$L__BB2_31;
$L__BB2_32:
	setp.lt.u32 	%p50, %r20, 1536;
	@%p50 bra 	$L__BB2_35;
	add.s32 	%r337, %r335, 1024;
	add.s32 	%r336, %r335, %r331;
$L__BB2_34:
	mul.wide.u32 	%rd113, %r336, 4;
	add.s64 	%rd109, %rd15, %rd113;
	// begin inline asm
	ld.global.nc.u32 %r240, [%rd109];
	// end inline asm
	mov.b32 	%f345, %r240;
	add.f32 	%f346, %f522, %f345;
	add.s32 	%r244, %r336, 512;
	mul.wide.u32 	%rd114, %r244, 4;
	add.s64 	%rd110, %rd15, %rd114;
	// begin inline asm
	ld.global.nc.u32 %r241, [%rd110];
	// end inline asm
	mov.b32 	%f347, %r241;
	add.f32 	%f348, %f346, %f347;
	add.s32 	%r245, %r336, 1024;
	mul.wide.u32 	%rd115, %r245, 4;
	add.s64 	%rd111, %rd15, %rd115;
	// begin inline asm
	ld.global.nc.u32 %r242, [%rd111];
	// end inline asm
	mov.b32 	%f349, %r242;
	add.f32 	%f350, %f348, %f349;
	add.s32 	%r246, %r336, 1536;
	mul.wide.u32 	%rd116, %r246, 4;
	add.s64 	%rd112, %rd15, %rd116;
	// begin inline asm
	ld.global.nc.u32 %r243, [%rd112];
	// end inline asm
	mov.b32 	%f351, %r243;
	add.f32 	%f522, %f350, %f351;
	add.s32 	%r34, %r337, 2048;
	add.s32 	%r247, %r337, 1024;
	add.s32 	%r336, %r336, 2048;
	setp.lt.s32 	%p51, %r247, %r19;
	mov.u32 	%r337, %r34;
	@%p51 bra 	$L__BB2_34;
$L__BB2_35:
	// begin inline asm
	mov.u32 %r248, %laneid;
	// end inline asm
	mov.b32 	%r249, 1;
	mov.b32 	%r262, 31;
	mov.b32 	%r263, -1;
	// begin inline asm
	{  .reg .f32 r0;  .reg .pred p;  shfl.sync.down.b32 r0|p, %f522, %r249, %r262, %r263;  @p add.f32 r0, r0, %f522;  mov.f32 %f352, r0;}
	// end inline asm
	mov.b32 	%r252, 2;
	// begin inline asm
	{  .reg .f32 r0;  .reg .pred p;  shfl.sync.down.b32 r0|p, %f352, %r252, %r262, %r263;  @p add.f32 r0, r0, %f352;  mov.f32 %f355, r0;}
	// end inline asm
	mov.b32 	%r255, 4;
	// begin inline asm
	{  .reg .f32 r0;  .reg .pred p;  shfl.sync.down.b32 r0|p, %f355, %r255, %r262, %r263;  @p add.f32 r0, r0, %f355;  mov.f32 %f358, r0;}
	// end inline asm
	mov.b32 	%r258, 8;
	// begin inline asm
	{  .reg .f32 r0;  .reg .pred p;  shfl.sync.down.b32 r0|p, %f358, %r258, %r262, %r263;  @p add.f32 r0, r0, %f358;  mov.f32 %f361, r0;}
	// end inline asm
	mov.b32 	%r261, 16;
	// begin inline asm
	{  .reg .f32 r0;  .reg .pred p;  shfl.sync.down.b32 r0|p, %f361, %r261, %r262, %r263;  @p add.f32 r0, r0, %f361;  mov.f32 %f536, r0;}
	// end inline asm
	setp.ne.s32 	%p52, %r248, 0;
	@%p52 bra 	$L__BB2_37;
	shr.u32 	%r264, %r13, 3;
	and.b32  	%r265, %r264, 124;
	mov.u32 	%r266, _ZZN3cub18CUB_300001_SM_10006detail6reduce28DeviceReduceSingleTileKernelINS2_10policy_hubIfjN4cuda3std3__44plusIvEEE10Policy1000EPfSC_jS9_ffNS7_10__identityEEEvT0_T1_T2_T3_T4_T6_E12temp_storage;
	add.s32 	%r267, %r266, %r265;
	st.shared.f32 	[%r267+16], %f536;
$L__BB2_37:
	bar.sync 	0;
	setp.ne.s32 	%p53, %r13, 0;
	@%p53 bra 	$L__BB2_74;
	ld.shared.f32 	%f367, [_ZZN3cub18CUB_300001_SM_10006detail6reduce28DeviceReduceSingleTileKernelINS2_10policy_hubIfjN4cuda3std3__44plusIvEEE10Policy1000EPfSC_jS9_ffNS7_10__identityEEEvT0_T1_T2_T3_T4_T6_E12temp_storage+20];
	add.f32 	%f368, %f536, %f367;
	ld.shared.f32 	%f369, [_ZZN3cub18CUB_300001_SM_10006detail6reduce28DeviceReduceSingleTileKernelINS2_10policy_hubIfjN4cuda3std3__44plusIvEEE10Policy1000EPfSC_jS9_ffNS7_10__identityEEEvT0_T1_T2_T3_T4_T6_E12temp_storage+24];
	add.f32 	%f370, %f368, %f369;
	ld.shared.f32 	%f371, [_ZZN3cub18CUB_300001_SM_10006detail6reduce28DeviceReduceSingleTileKernelINS2_10policy_hubIfjN4cuda3std3__44plusIvEEE10Policy1000EPfSC_jS9_ffNS7_10__identityEEEvT0_T1_T2_T3_T4_T6_E12temp_storage+28];
	add.f32 	%f372, %f370, %f371;
	ld.shared.f32 	%f373, [_ZZN3cub18CUB_300001_SM_10006detail6reduce28DeviceReduceSingleTileKernelINS2_10policy_hubIfjN4cuda3std3__44plusIvEEE10Policy1000EPfSC_jS9_ffNS7_10__identityEEEvT0_T1_T2_T3_T4_T6_E12temp_storage+32];
	add.f32 	%f374, %f372, %f373;
	ld.shared.f32 	%f375, [_ZZN3cub18CUB_300001_SM_10006detail6reduce28DeviceReduceSingleTileKernelINS2_10policy_hubIfjN4cuda3std3__44plusIvEEE10Policy1000EPfSC_jS9_ffNS7_10__identityEEEvT0_T1_T2_T3_T4_T6_E12temp_storage+36];
	add.f32 	%f376, %f374, %f375;
	ld.shared.f32 	%f377, [_ZZN3cub18CUB_300001_SM_10006detail6reduce28DeviceReduceSingleTileKernelINS2_10policy_hubIfjN4cuda3std3__44plusIvEEE10Policy1000EPfSC_jS9_ffNS7_10__identityEEEvT0_T1_T2_T3_T4_T6_E12temp_storage+40];
	add.f32 	%f378, %f376, %f377;
	ld.shared.f32 	%f379, [_ZZN3cub18CUB_300001_SM_10006detail6reduce28DeviceReduceSingleTileKernelINS2_10policy_hubIfjN4cuda3std3__44plusIvEEE10Policy1000EPfSC_jS9_ffNS7_10__identityEEEvT0_T1_T2_T3_T4_T6_E12temp_storage+44];
	add.f32 	%f380, %f378, %f379;
	ld.shared.f32 	%f381, [_ZZN3cub18CUB_300001_SM_10006detail6reduce28DeviceReduceSingleTileKernelINS2_10policy_hubIfjN4cuda3std3__44plusIvEEE10Policy1000EPfSC_jS9_ffNS7_10__identityEEEvT0_T1_T2_T3_T4_T6_E12temp_storage+48];
	add.f32 	%f382, %f380, %f381;
	ld.shared.f32 	%f383, [_ZZN3cub18CUB_300001_SM_10006detail6reduce28DeviceReduceSingleTileKernelINS2_10policy_hubIfjN4cuda3std3__44plusIvEEE10Policy1000EPfSC_jS9_ffNS7_10__identityEEEvT0_T1_T2_T3_T4_T6_E12temp_storage+52];
	add.f32 	%f384, %f382, %f383;
	ld.shared.f32 	%f385, [_ZZN3cub18CUB_300001_SM_10006detail6reduce28DeviceReduceSingleTileKernelINS2_10policy_hubIfjN4cuda3std3__44plusIvEEE10Policy1000EPfSC_jS9_ffNS7_10__identityEEEvT0_T1_T2_T3_T4_T6_E12temp_storage+56];
	add.f32 	%f386, %f384, %f385;
	ld.shared.f32 	%f387, [_ZZN3cub18CUB_300001_SM_10006detail6reduce28DeviceReduceSingleTileKernelINS2_10policy_hubIfjN4cuda3std3__44plusIvEEE10Policy1000EPfSC_jS9_ffNS7_10__identityEEEvT0_T1_T2_T3_T4_T6_E12temp_storage+60];
	add.f32 	%f388, %f386, %f387;
	ld.shared.f32 	%f389, [_ZZN3cub18CUB_300001_SM_10006detail6reduce28DeviceReduceSingleTileKernelINS2_10policy_hubIfjN4cuda3std3__44plusIvEEE10Policy1000EPfSC_jS9_ffNS7_10__identityEEEvT0_T1_T2_T3_T4_T6_E12temp_storage+64];
	add.f32 	%f390, %f388, %f389;
	ld.shared.f32 	%f391, [_ZZN3cub18CUB_300001_SM_10006detail6reduce28DeviceReduceSingleTileKernelINS2_10policy_hubIfjN4cuda3std3__44plusIvEEE10Policy1000EPfSC_jS9_ffNS7_10__identityEEEvT0_T1_T2_T3_T4_T6_E12temp_storage+68];
	add.f32 	%f392, %f390, %f391;
	ld.shared.f32 	%f393, [_ZZN3cub18CUB_300001_SM_10006detail6reduce28DeviceReduceSingleTileKernelINS2_10policy_hubIfjN4cuda3std3__44plusIvEEE10Policy1000EPfSC_jS9_ffNS7_10__identityEEEvT0_T1_T2_T3_T4_T6_E12temp_storage+72];
	add.f32 	%f394, %f392, %f393;
	ld.shared.f32 	%f395, [_ZZN3cub18CUB_300001_SM_10006detail6reduce28DeviceReduceSingleTileKernelINS2_10policy_hubIfjN4cuda3std3__44plusIvEEE10Policy1000EPfSC_jS9_ffNS7_10__identityEEEvT0_T1_T2_T3_T4_T6_E12temp_storage+76];
	add.f32 	%f536, %f394, %f395;
	bra.uni 	$L__BB2_74;
$L__BB2_39:
	setp.gt.u32 	%p3, %r70, 8191;
	@%p3 bra 	$L__BB2_58;
	mov.u32 	%r36, %tid.x;
	setp.ge.u32 	%p15, %r36, %r70;
	mov.f32 	%f528, 0f00000000;
	mov.u32 	%r341, %r36;
	@%p15 bra 	$L__BB2_42;
	mul.wide.u32 	%rd65, %r36, 4;
	add.s64 	%rd64, %rd15, %rd65;
	// begin inline asm
	ld.global.nc.u32 %r142, [%rd64];
	// end inline asm
	mov.b32 	%f528, %r142;
	add.s32 	%r341, %r36, 512;
$L__BB2_42:
	setp.ge.u32 	%p16, %r341, %r70;
	@%p16 bra 	$L__BB2_49;
	not.b32 	%r143, %r341;
	add.s32 	%r39, %r70, %r143;
	and.b32  	%r144, %r39, 1536;
	setp.eq.s32 	%p17, %r144, 1536;
	@%p17 bra 	$L__BB2_46;
	mul.wide.u32 	%rd66, %r341, 4;
	add.s64 	%rd128, %rd15, %rd66;
	shr.u32 	%r145, %r39, 9;
	add.s32 	%r146, %r145, 1;
	and.b32  	%r147, %r146, 3;
	neg.s32 	%r339, %r147;
$L__BB2_45:
	.pragma "nounroll";
	// begin inline asm
	ld.global.nc.u32 %r148, [%rd128];
	// end inline asm
	mov.b32 	%f171, %r148;
	add.f32 	%f528, %f528, %f171;
	add.s32 	%r341, %r341, 512;
	add.s64 	%rd128, %rd128, 2048;
	add.s32 	%r339, %r339, 1;
	setp.ne.s32 	%p18, %r339, 0;
	@%p18 bra 	$L__BB2_45;
$L__BB2_46:
	setp.lt.u32 	%p19, %r39, 1536;
	@%p19 bra 	$L__BB2_49;
	mul.wide.u32 	%rd68, %r341, 4;
	add.s64 	%rd129, %rd15, %rd68;
$L__BB2_48:
	// begin inline asm
	ld.global.nc.u32 %r149, [%rd129];
	// end inline asm
	mov.b32 	%f172, %r149;
	add.f32 	%f173, %f528, %f172;
	add.s64 	%rd70, %rd129, 2048;
	// begin inline asm
	ld.global.nc.u32 %r150, [%rd70];
	// end inline asm
	mov.b32 	%f174, %r150;
	add.f32 	%f175, %f173, %f174;
	add.s64 	%rd71, %rd129, 4096;
	// begin inline asm
	ld.global.nc.u32 %r151, [%rd71];
	// end inline asm
	mov.b32 	%f176, %r151;
	add.f32 	%f177, %f175, %f176;
	add.s64 	%rd72, %rd129, 6144;
	// begin inline asm
	ld.global.nc.u32 %r152, [%rd72];
	// end inline asm
	mov.b32 	%f178, %r152;
	add.f32 	%f528, %f177, %f178;
	add.s32 	%r341, %r341, 2048;
	add.s64 	%rd129, %rd129, 8192;
	setp.lt.s32 	%p20, %r341, %r70;
	@%p20 bra 	$L__BB2_48;
$L__BB2_49:
	setp.lt.u32 	%p21, %r70, 512;
	@%p21 bra 	$L__BB2_54;
	// begin inline asm
	mov.u32 %r177, %laneid;
	// end inline asm
	mov.b32 	%r178, 1;
	mov.b32 	%r191, 31;
	mov.b32 	%r192, -1;
	// begin inline asm
	{  .reg .f32 r0;  .reg .pred p;  shfl.sync.down.b32 r0|p, %f528, %r178, %r191, %r192;  @p add.f32 r0, r0, %f528;  mov.f32 %f238, r0;}
	// end inline asm
	mov.b32 	%r181, 2;
	// begin inline asm
	{  .reg .f32 r0;  .reg .pred p;  shfl.sync.down.b32 r0|p, %f238, %r181, %r191, %r192;  @p add.f32 r0, r0, %f238;  mov.f32 %f241, r0;}
	// end inline asm
	mov.b32 	%r184, 4;
	// begin inline asm
	{  .reg .f32 r0;  .reg .pred p;  shfl.sync.down.b32 r0|p, %f241, %r184, %r191, %r192;  @p add.f32 r0, r0, %f241;  mov.f32 %f244, r0;}
	// end inline asm
	mov.b32 	%r187, 8;
	// begin inline asm
	{  .reg .f32 r0;  .reg .pred p;  shfl.sync.down.b32 r0|p, %f244, %r187, %r191, %r192;  @p add.f32 r0, r0, %f244;  mov.f32 %f247, r0;}
	// end inline asm
	mov.b32 	%r190, 16;
	// begin inline asm
	{  .reg .f32 r0;  .reg .pred p;  shfl.sync.down.b32 r0|p, %f247, %r190, %r191, %r192;  @p add.f32 r0, r0, %f247;  mov.f32 %f536, r0;}
	// end inline asm
	setp.ne.s32 	%p40, %r177, 0;
	@%p40 bra 	$L__BB2_52;
	shr.u32 	%r193, %r36, 3;
	and.b32  	%r194, %r193, 124;
	mov.u32 	%r195, _ZZN3cub18CUB_300001_SM_10006detail6reduce28DeviceReduceSingleTileKernelINS2_10policy_hubIfjN4cuda3std3__44plusIvEEE10Policy1000EPfSC_jS9_ffNS7_10__identityEEEvT0_T1_T2_T3_T4_T6_E12temp_storage;
	add.s32 	%r196, %r195, %r194;
	st.shared.f32 	[%r196+16], %f536;
$L__BB2_52:
	bar.sync 	0;
	setp.ne.s32 	%p41, %r36, 0;
	@%p41 bra 	$L__BB2_74;
	ld.shared.f32 	%f253, [_ZZN3cub18CUB_300001_SM_10006detail6reduce28DeviceReduceSingleTileKernelINS2_10policy_hubIfjN4cuda3std3__44plusIvEEE10Policy1000EPfSC_jS9_ffNS7_10__identityEEEvT0_T1_T2_T3_T4_T6_E12temp_storage+20];
	add.f32 	%f254, %f536, %f253;
	ld.shared.f32 	%f255, [_ZZN3cub18CUB_300001_SM_10006detail6reduce28DeviceReduceSingleTileKernelINS2_10policy_hubIfjN4cuda3std3__44plusIvEEE10Policy1000EPfSC_jS9_ffNS7_10__identityEEEvT0_T1_T2_T3_T4_T6_E12temp_storage+24];
	add.f32 	%f256, %f254, %f255;
	ld.shared.f32 	%f257, [_ZZN3cub18CUB_300001_SM_10006detail6reduce28DeviceReduceSingleTileKernelINS2_10policy_hubIfjN4cuda3std3__44plusIvEEE10Policy1000EPfSC_jS9_ffNS7_10__identityEEEvT0_T1_T2_T3_T4_T6_E12temp_storage+28];
	add.f32 	%f258, %f256, %f257;
	ld.shared.f32 	%f259, [_ZZN3cub18CUB_300001_SM_10006detail6reduce28DeviceReduceSingleTileKernelINS2_10policy_hubIfjN4cuda3std3__44plusIvEEE10Policy1000EPfSC_jS9_ffNS7_10__identityEEEvT0_T1_T2_T3_T4_T6_E12temp_storage+32];
	add.f32 	%f260, %f258, %f259;
	ld.shared.f32 	%f261, [_ZZN3cub18CUB_300001_SM_10006detail6reduce28DeviceReduceSingleTileKernelINS2_10policy_hubIfjN4cuda3std3__44plusIvEEE10Policy1000EPfSC_jS9_ffNS7_10__identityEEEvT0_T1_T2_T3_T4_T6_E12temp_storage+36];
	add.f32 	%f262, %f260, %f261;
	ld.shared.f32 	%f263, [_ZZN3cub18CUB_300001_SM_10006detail6reduce28DeviceReduceSingleTileKernelINS2_10policy_hubIfjN4cuda3std3__44plusIvEEE10Policy1000EPfSC_jS9_ffNS7_10__identityEEEvT0_T1_T2_T3_T4_T6_E12temp_storage+40];
	add.f32 	%f264, %f262, %f263;
	ld.shared.f32 	%f265, [_ZZN3cub18CUB_300001_SM_10006detail6reduce28DeviceReduceSingleTileKernelINS2_10policy_hubIfjN4cuda3std3__44plusIvEEE10Policy1000EPfSC_jS9_ffNS7_10__identityEEEvT0_T1_T2_T3_T4_T6_E12temp_storage+44];
	add.f32 	%f266, %f264, %f265;
	ld.shared.f32 	%f267, [_ZZN3cub18CUB_300001_SM_10006detail6reduce28DeviceReduceSingleTileKernelINS2_10policy_hubIfjN4cuda3std3__44plusIvEEE10Policy1000EPfSC_jS9_ffNS7_10__identityEEEvT0_T1_T2_T3_T4_T6_E12temp_storage+48];
	add.f32 	%f268, %f266, %f267;
	ld.shared.f32 	%f269, [_ZZN3cub18CUB_300001_SM_10006detail6reduce28DeviceReduceSingleTileKernelINS2_10policy_hubIfjN4cuda3std3__44plusIvEEE10Policy1000EPfSC_jS9_ffNS7_10__identityEEEvT0_T1_T2_T3_T4_T6_E12temp_storage+52];
	add.f32 	%f270, %f268, %f269;
	ld.shared.f32 	%f271, [_ZZN3cub18CUB_300001_SM_10006detail6reduce28DeviceReduceSingleTileKernelINS2_10policy_hubIfjN4cuda3std3__44plusIvEEE10Policy1000EPfSC_jS9_ffNS7_10__identityEEEvT0_T1_T2_T3_T4_T6_E12temp_storage+56];
	add.f32 	%f272, %f270, %f271;
	ld.shared.f32 	%f273, [_ZZN3cub18CUB_300001_SM_10006detail6reduce28DeviceReduceSingleTileKernelINS2_10policy_hubIfjN4cuda3std3__44plusIvEEE10Policy1000EPfSC_jS9_ffNS7_10__identityEEEvT0_T1_T2_T3_T4_T6_E12temp_storage+60];
	add.f32 	%f274, %f272, %f273;
	ld.shared.f32 	%f275, [_ZZN3cub18CUB_300001_SM_10006detail6reduce28DeviceReduceSingleTileKernelINS2_10policy_hubIfjN4cuda3std3__44plusIvEEE10Policy1000EPfSC_jS9_ffNS7_10__identityEEEvT0_T1_T2_T3_T4_T6_E12temp_storage+64];
	add.f32 	%f276, %f274, %f275;
	ld.shared.f32 	%f277, [_ZZN3cub18CUB_300001_SM_10006detail6reduce28DeviceReduceSingleTileKernelINS2_10policy_hubIfjN4cuda3std3__44plusIvEEE10Policy1000EPfSC_jS9_ffNS7_10__identityEEEvT0_T1_T2_T3_T4_T6_E12temp_storage+68];
	add.f32 	%f278, %f276, %f277;
	ld.shared.f32 	%f279, [_ZZN3cub18CUB_300001_SM_10006detail6reduce28DeviceReduceSingleTileKernelINS2_10policy_hubIfjN4cuda3std3__44plusIvEEE10Policy1000EPfSC_jS9_ffNS7_10__identityEEEvT0_T1_T2_T3_T4_T6_E12temp_storage+72];
	add.f32 	%f280, %f278, %f279;
	ld.shared.f32 	%f281, [_ZZN3cub18CUB_300001_SM_10006detail6reduce28DeviceReduceSingleTileKernelINS2_10policy_hubIfjN4cuda3std3__44plusIvEEE10Policy1000EPfSC_jS9_ffNS7_10__identityEEEvT0_T1_T2_T3_T4_T6_E12temp_storage+76];
	add.f32 	%f536, %f280, %f281;
	bra.uni 	$L__BB2_74;
$L__BB2_54:
	// begin inline asm
	mov.u32 %r153, %laneid;
	// end inline asm
	and.b32  	%r169, %r36, 992;
	add.s32 	%r170, %r169, 32;
	setp.gt.u32 	%p22, %r170, %r70;
	not.b32 	%r171, %r169;
	add.s32 	%r172, %r70, %r171;
	selp.b32 	%r167, %r172, 31, %p22;
	mov.b32 	%r154, 1;
	mov.b32 	%r168, -1;
	// begin inline asm
	{  .reg .f32 r0;  .reg .pred p;  shfl.sync.down.b32 r0|p, %f528, %r154, %r167, %r168;  @p add.f32 r0, r0, %f528;  mov.f32 %f179, r0;}
	// end inline asm
	mov.b32 	%r157, 2;
	// begin inline asm
	{  .reg .f32 r0;  .reg .pred p;  shfl.sync.down.b32 r0|p, %f179, %r157, %r167, %r168;  @p add.f32 r0, r0, %f179;  mov.f32 %f182, r0;}
	// end inline asm
	mov.b32 	%r160, 4;
	// begin inline asm
	{  .reg .f32 r0;  .reg .pred p;  shfl.sync.down.b32 r0|p, %f182, %r160, %r167, %r168;  @p add.f32 r0, r0, %f182;  mov.f32 %f185, r0;}
	// end inline asm
	mov.b32 	%r163, 8;
	// begin inline asm
	{  .reg .f32 r0;  .reg .pred p;  shfl.sync.down.b32 r0|p, %f185, %r163, %r167, %r168;  @p add.f32 r0, r0, %f185;  mov.f32 %f188, r0;}
	// end inline asm
	mov.b32 	%r166, 16;
	// begin inline asm
	{  .reg .f32 r0;  .reg .pred p;  shfl.sync.down.b32 r0|p, %f188, %r166, %r167, %r168;  @p add.f32 r0, r0, %f188;  mov.f32 %f536, r0;}
	// end inline asm
	setp.ne.s32 	%p23, %r153, 0;
	@%p23 bra 	$L__BB2_56;
	shr.u32 	%r173, %r36, 3;
	and.b32  	%r174, %r173, 124;
	mov.u32 	%r175, _ZZN3cub18CUB_300001_SM_10006detail6reduce28DeviceReduceSingleTileKernelINS2_10policy_hubIfjN4cuda3std3__44plusIvEEE10Policy1000EPfSC_jS9_ffNS7_10__identityEEEvT0_T1_T2_T3_T4_T6_E12temp_storage;
	add.s32 	%r176, %r175, %r174;
	st.shared.f32 	[%r176+16], %f536;
$L__BB2_56:
	bar.sync 	0;
	setp.ne.s32 	%p24, %r36, 0;
	@%p24 bra 	$L__BB2_74;
	setp.gt.u32 	%p25, %r70, 32;
	ld.shared.f32 	%f194, [_ZZN3cub18CUB_300001_SM_10006detail6reduce28DeviceReduceSingleTileKernelINS2_10policy_hubIfjN4cuda3std3__44plusIvEEE10Policy1000EPfSC_jS9_ffNS7_10__identityEEEvT0_T1_T2_T3_T4_T6_E12temp_storage+20];
	add.f32 	%f195, %f536, %f194;
	selp.f32 	%f196, %f195, %f536, %p25;
	setp.gt.u32 	%p26, %r70, 64;
	ld.shared.f32 	%f197, [_ZZN3cub18CUB_300001_SM_10006detail6reduce28DeviceReduceSingleTileKernelINS2_10policy_hubIfjN4cuda3std3__44plusIvEEE10Policy1000EPfSC_jS9_ffNS7_10__identityEEEvT0_T1_T2_T3_T4_T6_E12temp_storage+24];
	add.f32 	%f198, %f197, %f196;
	selp.f32 	%f199, %f198, %f196, %p26;
	setp.gt.u32 	%p27, %r70, 96;
	ld.shared.f32 	%f200, [_ZZN3cub18CUB_300001_SM_10006detail6reduce28DeviceReduceSingleTileKernelINS2_10policy_hubIfjN4cuda3std3__44plusIvEEE10Policy1000EPfSC_jS9_ffNS7_10__identityEEEvT0_T1_T2_T3_T4_T6_E12temp_storage+28];
	add.f32 	%f201, %f200, %f199;
	selp.f32 	%f202, %f201, %f199, %p27;
	setp.gt.u32 	%p28, %r70, 128;
	ld.shared.f32 	%f203, [_ZZN3cub18CUB_300001_SM_10006detail6reduce28DeviceReduceSingleTileKernelINS2_10policy_hubIfjN4cuda3std3__44plusIvEEE10Policy1000EPfSC_jS9_ffNS7_10__identityEEEvT0_T1_T2_T3_T4_T6_E12temp_storage+32];
	add.f32 	%f204, %f203, %f202;
	selp.f32 	%f205, %f204, %f202, %p28;
	setp.gt.u32 	%p29, %r70, 160;
	ld.shared.f32 	%f206, [_ZZN3cub18CUB_300001_SM_10006detail6reduce28DeviceReduceSingleTileKernelINS2_10policy_hubIfjN4cuda3std3__44plusIvEEE10Policy1000EPfSC_jS9_ffNS7_10__identityEEEvT0_T1_T2_T3_T4_T6_E12temp_storage+36];
	add.f32 	%f207, %f206, %f205;
	selp.f32 	%f208, %f207, %f205, %p29;
	setp.gt.u32 	%p30, %r70, 192;
	ld.shared.f32 	%f209, [_ZZN3cub18CUB_300001_SM_10006detail6reduce28DeviceReduceSingleTileKernelINS2_10policy_hubIfjN4cuda3std3__44plusIvEEE10Policy1000EPfSC_jS9_ffNS7_10__identityEEEvT0_T1_T2_T3_T4_T6_E12temp_storage+40];
	add.f32 	%f210, %f209, %f208;
	selp.f32 	%f211, %f210, %f208, %p30;
	setp.gt.u32 	%p31, %r70, 224;
	ld.shared.f32 	%f212, [_ZZN3cub18CUB_300001_SM_10006detail6reduce28DeviceReduceSingleTileKernelINS2_10policy_hubIfjN4cuda3std3__44plusIvEEE10Policy1000EPfSC_jS9_ffNS7_10__identityEEEvT0_T1_T2_T3_T4_T6_E12temp_storage+44];
	add.f32 	%f213, %f212, %f211;
	selp.f32 	%f214, %f213, %f211, %p31;
	setp.gt.u32 	%p32, %r70, 256;
	ld.shared.f32 	%f215, [_ZZN3cub18CUB_300001_SM_10006detail6reduce28DeviceReduceSingleTileKernelINS2_10policy_hubIfjN4cuda3std3__44plusIvEEE10Policy1000EPfSC_jS9_ffNS7_10__identityEEEvT0_T1_T2_T3_T4_T6_E12temp_storage+48];
	add.f32 	%f216, %f215, %f214;
	selp.f32 	%f217, %f216, %f214, %p32;
	setp.gt.u32 	%p33, %r70, 288;
	ld.shared.f32 	%f218, [_ZZN3cub18CUB_300001_SM_10006detail6reduce28DeviceReduceSingleTileKernelINS2_10policy_hubIfjN4cuda3std3__44plusIvEEE10Policy1000EPfSC_jS9_ffNS7_10__identityEEEvT0_T1_T2_T3_T4_T6_E12temp_storage+52];
	add.f32 	%f219, %f218, %f217;
	selp.f32 	%f220, %f219, %f217, %p33;
	setp.gt.u32 	%p34, %r70, 320;
	ld.shared.f32 	%f221, [_ZZN3cub18CUB_300001_SM_10006detail6reduce28DeviceReduceSingleTileKernelINS2_10policy_hubIfjN4cuda3std3__44plusIvEEE10Policy1000EPfSC_jS9_ffNS7_10__identityEEEvT0_T1_T2_T3_T4_T6_E12temp_storage+56];
	add.f32 	%f222, %f221, %f220;
	selp.f32 	%f223, %f222, %f220, %p34;
	setp.gt.u32 	%p35, %r70, 352;
	ld.shared.f32 	%f224, [_ZZN3cub18CUB_300001_SM_10006detail6reduce28DeviceReduceSingleTileKernelINS2_10policy_hubIfjN4cuda3std3__44plusIvEEE10Policy1000EPfSC_jS9_ffNS7_10__identityEEEvT0_T1_T2_T3_T4_T6_E12temp_storage+60];
	add.f32 	%f225, %f224, %f223;
	selp.f32 	%f226, %f225, %f223, %p35;
	setp.gt.u32 	%p36, %r70, 384;
	ld.shared.f32 	%f227, [_ZZN3cub18CUB_300001_SM_10006detail6reduce28DeviceReduceSingleTileKernelINS2_10policy_hubIfjN4cuda3std3__44plusIvEEE10Policy1000EPfSC_jS9_ffNS7_10__identityEEEvT0_T1_T2_T3_T4_T6_E12temp_storage+64];
	add.f32 	%f228, %f227, %f226;
	selp.f32 	%f229, %f228, %f226, %p36;
	setp.gt.u32 	%p37, %r70, 416;
	ld.shared.f32 	%f230, [_ZZN3cub18CUB_300001_SM_10006detail6reduce28DeviceReduceSingleTileKernelINS2_10policy_hubIfjN4cuda3std3__44plusIvEEE10Policy1000EPfSC_jS9_ffNS7_10__identityEEEvT0_T1_T2_T3_T4_T6_E12temp_storage+68];
	add.f32 	%f231, %f230, %f229;
	selp.f32 	%f232, %f231, %f229, %p37;
	setp.gt.u32 	%p38, %r70, 448;
	ld.shared.f32 	%f233, [_ZZN3cub18CUB_300001_SM_10006detail6reduce28DeviceReduceSingleTileKernelINS2_10policy_hubIfjN4cuda3std3__44plusIvEEE10Policy1000EPfSC_jS9_ffNS7_10__identityEEEvT0_T1_T2_T3_T4_T6_E12temp_storage+72];
	add.f32 	%f234, %f233, %f232;
	selp.f32 	%f235, %f234, %f232, %p38;
	setp.gt.u32 	%p39, %r70, 480;
	ld.shared.f32 	%f236, [_ZZN3cub18CUB_300001_SM_10006detail6reduce28DeviceReduceSingleTileKernelINS2_10policy_hubIfjN4cuda3std3__44plusIvEEE10Policy1000EPfSC_jS9_ffNS7_10__identityEEEvT0_T1_T2_T3_T4_T6_E12temp_storage+76];
	add.f32 	%f237, %f236, %f235;
	selp.f32 	%f536, %f237, %f235, %p39;
	bra.uni 	$L__BB2_74;
$L__BB2_58:
	mov.u32 	%r48, %tid.x;
	mul.wide.u32 	%rd34, %r48, 4;
	add.s64 	%rd18, %rd15, %rd34;
	// begin inline asm
	ld.global.nc.u32 %r71, [%rd18];
	// end inline asm
	mov.b32 	%f55, %r71;
	add.s64 	%rd19, %rd18, 2048;
	// begin inline asm
	ld.global.nc.u32 %r72, [%rd19];
	// end inline asm
	mov.b32 	%f56, %r72;
	add.s64 	%rd20, %rd18, 4096;
	// begin inline asm
	ld.global.nc.u32 %r73, [%rd20];
	// end inline asm
	mov.b32 	%f57, %r73;
	add.s64 	%rd21, %rd18, 6144;
	// begin inline asm
	ld.global.nc.u32 %r74, [%rd21];
	// end inline asm
	mov.b32 	%f58, %r74;
	add.s64 	%rd22, %rd18, 8192;
	// begin inline asm
	ld.global.nc.u32 %r75, [%rd22];
	// end inline asm
	mov.b32 	%f59, %r75;
	add.s64 	%rd23, %rd18, 10240;
	// begin inline asm
	ld.global.nc.u32 %r76, [%rd23];
	// end inline asm
	mov.b32 	%f60, %r76;
	add.s64 	%rd24, %rd18, 12288;
	// begin inline asm
	ld.global.nc.u32 %r77, [%rd24];
	// end inline asm
	mov.b32 	%f61, %r77;
	add.s64 	%rd25, %rd18, 14336;
	// begin inline asm
	ld.global.nc.u32 %r78, [%rd25];
	// end inline asm
	mov.b32 	%f62, %r78;
	add.s64 	%rd26, %rd18, 16384;
	// begin inline asm
	ld.global.nc.u32 %r79, [%rd26];
	// end inline asm
	mov.b32 	%f63, %r79;
	add.s64 	%rd27, %rd18, 18432;
	// begin inline asm
	ld.global.nc.u32 %r80, [%rd27];
	// end inline asm
	mov.b32 	%f64, %r80;
	add.s64 	%rd28, %rd18, 20480;
	// begin inline asm
	ld.global.nc.u32 %r81, [%rd28];
	// end inline asm
	mov.b32 	%f65, %r81;
	add.s64 	%rd29, %rd18, 22528;
	// begin inline asm
	ld.global.nc.u32 %r82, [%rd29];
	// end inline asm
	mov.b32 	%f66, %r82;
	add.s64 	%rd30, %rd18, 24576;
	// begin inline asm
	ld.global.nc.u32 %r83, [%rd30];
	// end inline asm
	mov.b32 	%f67, %r83;
	add.s64 	%rd31, %rd18, 26624;
	// begin inline asm
	ld.global.nc.u32 %r84, [%rd31];
	// end inline asm
	mov.b32 	%f68, %r84;
	add.s64 	%rd32, %rd18, 28672;
	// begin inline asm
	ld.global.nc.u32 %r85, [%rd32];
	// end inline asm
	mov.b32 	%f69, %r85;
	add.s64 	%rd33, %rd18, 30720;
	// begin inline asm
	ld.global.nc.u32 %r86, [%rd33];
	// end inline asm
	mov.b32 	%f70, %r86;
	add.f32 	%f71, %f55, %f56;
	add.f32 	%f72, %f57, %f58;
	add.f32 	%f73, %f59, %f60;
	add.f32 	%f74, %f61, %f62;
	add.f32 	%f75, %f63, %f64;
	add.f32 	%f76, %f65, %f66;
	add.f32 	%f77, %f67, %f68;
	add.f32 	%f78, %f69, %f70;
	add.f32 	%f79, %f71, %f72;
	add.f32 	%f80, %f73, %f74;
	add.f32 	%f81, %f75, %f76;
	add.f32 	%f82, %f77, %f78;
	add.f32 	%f83, %f79, %f80;
	add.f32 	%f84, %f81, %f82;
	add.f32 	%f535, %f83, %f84;
	add.s32 	%r49, %r70, -8192;
	setp.lt.u32 	%p4, %r49, 8192;
	mov.b32 	%r344, 8192;
	@%p4 bra 	$L__BB2_62;
	mov.b32 	%r344, 8192;
$L__BB2_60:
	add.s32 	%r105, %r48, %r344;
	mul.wide.u32 	%rd51, %r105, 4;
	add.s64 	%rd35, %rd15, %rd51;
	// begin inline asm
	ld.global.nc.u32 %r89, [%rd35];
	// end inline asm
	mov.b32 	%f85, %r89;
	mul.wide.u32 	%rd52, %r344, 4;
	add.s64 	%rd53, %rd18, %rd52;
	add.s64 	%rd36, %rd53, 2048;
	// begin inline asm
	ld.global.nc.u32 %r90, [%rd36];
	// end inline asm
	mov.b32 	%f86, %r90;
	add.s64 	%rd37, %rd53, 4096;
	// begin inline asm
	ld.global.nc.u32 %r91, [%rd37];
	// end inline asm
	mov.b32 	%f87, %r91;
	add.s64 	%rd38, %rd53, 6144;
	// begin inline asm
	ld.global.nc.u32 %r92, [%rd38];
	// end inline asm
	mov.b32 	%f88, %r92;
	add.s64 	%rd39, %rd53, 8192;
	// begin inline asm
	ld.global.nc.u32 %r93, [%rd39];
	// end inline asm
	mov.b32 	%f89, %r93;
	add.s64 	%rd40, %rd53, 10240;
	// begin inline asm
	ld.global.nc.u32 %r94, [%rd40];
	// end inline asm
	mov.b32 	%f90, %r94;
	add.s64 	%rd41, %rd53, 12288;
	// begin inline asm
	ld.global.nc.u32 %r95, [%rd41];
	// end inline asm
	mov.b32 	%f91, %r95;
	add.s64 	%rd42, %rd53, 14336;
	// begin inline asm
	ld.global.nc.u32 %r96, [%rd42];
	// end inline asm
	mov.b32 	%f92, %r96;
	add.s64 	%rd43, %rd53, 16384;
	// begin inline asm
	ld.global.nc.u32 %r97, [%rd43];
	// end inline asm
	mov.b32 	%f93, %r97;
	add.s64 	%rd44, %rd53, 18432;
	// begin inline asm
	ld.global.nc.u32 %r98, [%rd44];
	// end inline asm
	mov.b32 	%f94, %r98;
	add.s64 	%rd45, %rd53, 20480;
	// begin inline asm
	ld.global.nc.u32 %r99, [%rd45];
	// end inline asm
	mov.b32 	%f95, %r99;
	add.s64 	%rd46, %rd53, 22528;
	// begin inline asm
	ld.global.nc.u32 %r100, [%rd46];
	// end inline asm
	mov.b32 	%f96, %r100;
	add.s64 	%rd47, %rd53, 24576;
	// begin inline asm
	ld.global.nc.u32 %r101, [%rd47];
	// end inline asm
	mov.b32 	%f97, %r101;
	add.s64 	%rd48, %rd53, 26624;
	// begin inline asm
	ld.global.nc.u32 %r102, [%rd48];
	// end inline asm
	mov.b32 	%f98, %r102;
	add.s64 	%rd49, %rd53, 28672;
	// begin inline asm
	ld.global.nc.u32 %r103, [%rd49];
	// end inline asm
	mov.b32 	%f99, %r103;
	add.s64 	%rd50, %rd53, 30720;
	// begin inline asm
	ld.global.nc.u32 %r104, [%rd50];
	// end inline asm
	mov.b32 	%f100, %r104;
	add.f32 	%f101, %f535, %f85;
	add.f32 	%f102, %f86, %f87;
	add.f32 	%f103, %f88, %f89;
	add.f32 	%f104, %f90, %f91;
	add.f32 	%f105, %f92, %f93;
	add.f32 	%f106, %f94, %f95;
	add.f32 	%f107, %f96, %f97;
	add.f32 	%f108, %f98, %f99;
	add.f32 	%f109, %f101, %f102;
	add.f32 	%f110, %f103, %f104;
	add.f32 	%f111, %f105, %f106;
	add.f32 	%f112, %f107, %f108;
	add.f32 	%f113, %f109, %f110;
	add.f32 	%f114, %f111, %f112;
	add.f32 	%f115, %f113, %f114;
	add.f32 	%f535, %f115, %f100;
	sub.s32 	%r106, %r70, %r344;
	setp.lt.u32 	%p5, %r106, 8192;
	@%p5 bra 	$L__BB2_70;
	add.s32 	%r344, %r344, 8192;
	setp.le.u32 	%p6, %r344, %r49;
	@%p6 bra 	$L__BB2_60;
$L__BB2_62:
	setp.le.u32 	%p7, %r70, %r344;
	@%p7 bra 	$L__BB2_70;
	sub.s32 	%r53, %r70, %r344;
	setp.ge.s32 	%p8, %r48, %r53;
	@%p8 bra 	$L__BB2_70;
	not.b32 	%r107, %r48;
	add.s32 	%r108, %r70, %r107;
	sub.s32 	%r54, %r108, %r344;
	and.b32  	%r109, %r54, 1536;
	setp.eq.s32 	%p9, %r109, 1536;
	mov.u32 	%r348, %r48;
	@%p9 bra 	$L__BB2_67;
	add.s32 	%r346, %r48, %r344;
	shr.u32 	%r110, %r54, 9;
	add.s32 	%r111, %r110, 1;
	and.b32  	%r112, %r111, 3;
	neg.s32 	%r345, %r112;
	mov.u32 	%r348, %r48;
$L__BB2_66:
	.pragma "nounroll";
	mul.wide.u32 	%rd55, %r346, 4;
	add.s64 	%rd54, %rd15, %rd55;
	// begin inline asm
	ld.global.nc.u32 %r113, [%rd54];
	// end inline asm
	mov.b32 	%f117, %r113;
	add.f32 	%f535, %f535, %f117;
	add.s32 	%r348, %r348, 512;
	add.s32 	%r346, %r346, 512;
	add.s32 	%r345, %r345, 1;
	setp.ne.s32 	%p10, %r345, 0;
	@%p10 bra 	$L__BB2_66;
$L__BB2_67:
	setp.lt.u32 	%p11, %r54, 1536;
	@%p11 bra 	$L__BB2_70;
	add.s32 	%r350, %r348, 1024;
	add.s32 	%r349, %r348, %r344;
$L__BB2_69:
	mul.wide.u32 	%rd60, %r349, 4;
	add.s64 	%rd56, %rd15, %rd60;
	// begin inline asm
	ld.global.nc.u32 %r114, [%rd56];
	// end inline asm
	mov.b32 	%f118, %r114;
	add.f32 	%f119, %f535, %f118;
	add.s32 	%r118, %r349, 512;
	mul.wide.u32 	%rd61, %r118, 4;
	add.s64 	%rd57, %rd15, %rd61;
	// begin inline asm
	ld.global.nc.u32 %r115, [%rd57];
	// end inline asm
	mov.b32 	%f120, %r115;
	add.f32 	%f121, %f119, %f120;
	add.s32 	%r119, %r349, 1024;
	mul.wide.u32 	%rd62, %r119, 4;
	add.s64 	%rd58, %rd15, %rd62;
	// begin inline asm
	ld.global.nc.u32 %r116, [%rd58];
	// end inline asm
	mov.b32 	%f122, %r116;
	add.f32 	%f123, %f121, %f122;
	add.s32 	%r120, %r349, 1536;
	mul.wide.u32 	%rd63, %r120, 4;
	add.s64 	%rd59, %rd15, %rd63;
	// begin inline asm
	ld.global.nc.u32 %r117, [%rd59];
	// end inline asm
	mov.b32 	%f124, %r117;
	add.f32 	%f535, %f123, %f124;
	add.s32 	%r68, %r350, 2048;
	add.s32 	%r121, %r350, 1024;
	add.s32 	%r349, %r349, 2048;
	setp.lt.s32 	%p12, %r121, %r53;
	mov.u32 	%r350, %r68;
	@%p12 bra 	$L__BB2_69;
$L__BB2_70:
	// begin inline asm
	mov.u32 %r122, %laneid;
	// end inline asm
	mov.b32 	%r123, 1;
	mov.b32 	%r136, 31;
	mov.b32 	%r137, -1;
	// begin inline asm
	{  .reg .f32 r0;  .reg .pred p;  shfl.sync.down.b32 r0|p, %f535, %r123, %r136, %r137;  @p add.f32 r0, r0, %f535;  mov.f32 %f125, r0;}
	// end inline asm
	mov.b32 	%r126, 2;
	// begin inline asm
	{  .reg .f32 r0;  .reg .pred p;  shfl.sync.down.b32 r0|p, %f125, %r126, %r136, %r137;  @p add.f32 r0, r0, %f125;  mov.f32 %f128, r0;}
	// end inline asm
	mov.b32 	%r129, 4;
	// begin inline asm
	{  .reg .f32 r0;  .reg .pred p;  shfl.sync.down.b32 r0|p, %f128, %r129, %r136, %r137;  @p add.f32 r0, r0, %f128;  mov.f32 %f131, r0;}
	// end inline asm
	mov.b32 	%r132, 8;
	// begin inline asm
	{  .reg .f32 r0;  .reg .pred p;  shfl.sync.down.b32 r0|p, %f131, %r132, %r136, %r137;  @p add.f32 r0, r0, %f131;  mov.f32 %f134, r0;}
	// end inline asm
	mov.b32 	%r135, 16;
	// begin inline asm
	{  .reg .f32 r0;  .reg .pred p;  shfl.sync.down.b32 r0|p, %f134, %r135, %r136, %r137;  @p add.f32 r0, r0, %f134;  mov.f32 %f536, r0;}
	// end inline asm
	setp.ne.s32 	%p13, %r122, 0;
	@%p13 bra 	$L__BB2_72;
	shr.u32 	%r138, %r48, 3;
	and.b32  	%r139, %r138, 124;
	mov.u32 	%r140, _ZZN3cub18CUB_300001_SM_10006detail6reduce28DeviceReduceSingleTileKernelINS2_10policy_hubIfjN4cuda3std3__44plusIvEEE10Policy1000EPfSC_jS9_ffNS7_10__identityEEEvT0_T1_T2_T3_T4_T6_E12temp_storage;
	add.s32 	%r141, %r140, %r139;
	st.shared.f32 	[%r141+16], %f536;
$L__BB2_72:
	bar.sync 	0;
	setp.ne.s32 	%p14, %r48, 0;
	@%p14 bra 	$L__BB2_74;
	ld.shared.f32 	%f140, [_ZZN3cub18CUB_300001_SM_10006detail6reduce28DeviceReduceSingleTileKernelINS2_10policy_hubIfjN4cuda3std3__44plusIvEEE10Policy1000EPfSC_jS9_ffNS7_10__identityEEEvT0_T1_T2_T3_T4_T6_E12temp_storage+20];
	add.f32 	%f141, %f536, %f140;
	ld.shared.f32 	%f142, [_ZZN3cub18CUB_300001_SM_10006detail6reduce28DeviceReduceSingleTileKernelINS2_10policy_hubIfjN4cuda3std3__44plusIvEEE10Policy1000EPfSC_jS9_ffNS7_10__identityEEEvT0_T1_T2_T3_T4_T6_E12temp_storage+24];
	add.f32 	%f143, %f141, %f142;
	ld.shared.f32 	%f144, [_ZZN3cub18CUB_300001_SM_10006detail6reduce28DeviceReduceSingleTileKernelINS2_10policy_hubIfjN4cuda3std3__44plusIvEEE10Policy1000EPfSC_jS9_ffNS7_10__identityEEEvT0_T1_T2_T3_T4_T6_E12temp_storage+28];
	add.f32 	%f145, %f143, %f144;
	ld.shared.f32 	%f146, [_ZZN3cub18CUB_300001_SM_10006detail6reduce28DeviceReduceSingleTileKernelINS2_10policy_hubIfjN4cuda3std3__44plusIvEEE10Policy1000EPfSC_jS9_ffNS7_10__identityEEEvT0_T1_T2_T3_T4_T6_E12temp_storage+32];
	add.f32 	%f147, %f145, %f146;
	ld.shared.f32 	%f148, [_ZZN3cub18CUB_300001_SM_10006detail6reduce28DeviceReduceSingleTileKernelINS2_10policy_hubIfjN4cuda3std3__44plusIvEEE10Policy1000EPfSC_jS9_ffNS7_10__identityEEEvT0_T1_T2_T3_T4_T6_E12temp_storage+36];
	add.f32 	%f149, %f147, %f148;
	ld.shared.f32 	%f150, [_ZZN3cub18CUB_300001_SM_10006detail6reduce28DeviceReduceSingleTileKernelINS2_10policy_hubIfjN4cuda3std3__44plusIvEEE10Policy1000EPfSC_jS9_ffNS7_10__identityEEEvT0_T1_T2_T3_T4_T6_E12temp_storage+40];
	add.f32 	%f151, %f149, %f150;
	ld.shared.f32 	%f152, [_ZZN3cub18CUB_300001_SM_10006detail6reduce28DeviceReduceSingleTileKernelINS2_10policy_hubIfjN4cuda3std3__44plusIvEEE10Policy1000EPfSC_jS9_ffNS7_10__identityEEEvT0_T1_T2_T3_T4_T6_E12temp_storage+44];
	add.f32 	%f153, %f151, %f152;
	ld.shared.f32 	%f154, [_ZZN3cub18CUB_300001_SM_10006detail6reduce28DeviceReduceSingleTileKernelINS2_10policy_hubIfjN4cuda3std3__44plusIvEEE10Policy1000EPfSC_jS9_ffNS7_10__identityEEEvT0_T1_T2_T3_T4_T6_E12temp_storage+48];
	add.f32 	%f155, %f153, %f154;
	ld.shared.f32 	%f156, [_ZZN3cub18CUB_300001_SM_10006detail6reduce28DeviceReduceSingleTileKernelINS2_10policy_hubIfjN4cuda3std3__44plusIvEEE10Policy1000EPfSC_jS9_ffNS7_10__identityEEEvT0_T1_T2_T3_T4_T6_E12temp_storage+52];
	add.f32 	%f157, %f155, %f156;
	ld.shared.f32 	%f158, [_ZZN3cub18CUB_300001_SM_10006detail6reduce28DeviceReduceSingleTileKernelINS2_10policy_hubIfjN4cuda3std3__44plusIvEEE10Policy1000EPfSC_jS9_ffNS7_10__identityEEEvT0_T1_T2_T3_T4_T6_E12temp_storage+56];
	add.f32 	%f159, %f157, %f158;
	ld.shared.f32 	%f160, [_ZZN3cub18CUB_300001_SM_10006detail6reduce28DeviceReduceSingleTileKernelINS2_10policy_hubIfjN4cuda3std3__44plusIvEEE10Policy1000EPfSC_jS9_ffNS7_10__identityEEEvT0_T1_T2_T3_T4_T6_E12temp_storage+60];
	add.f32 	%f161, %f159, %f160;
	ld.shared.f32 	%f162, [_ZZN3cub18CUB_300001_SM_10006detail6reduce28DeviceReduceSingleTileKernelINS2_10policy_hubIfjN4cuda3std3__44plusIvEEE10Policy1000EPfSC_jS9_ffNS7_10__identityEEEvT0_T1_T2_T3_T4_T6_E12temp_storage+64];
	add.f32 	%f163, %f161, %f162;
	ld.shared.f32 	%f164, [_ZZN3cub18CUB_300001_SM_10006detail6reduce28DeviceReduceSingleTileKernelINS2_10policy_hubIfjN4cuda3std3__44plusIvEEE10Policy1000EPfSC_jS9_ffNS7_10__identityEEEvT0_T1_T2_T3_T4_T6_E12temp_storage+68];
	add.f32 	%f165, %f163, %f164;
	ld.shared.f32 	%f166, [_ZZN3cub18CUB_300001_SM_10006detail6reduce28DeviceReduceSingleTileKernelINS2_10policy_hubIfjN4cuda3std3__44plusIvEEE10Policy1000EPfSC_jS9_ffNS7_10__identityEEEvT0_T1_T2_T3_T4_T6_E12temp_storage+72];
	add.f32 	%f167, %f165, %f166;
	ld.shared.f32 	%f168, [_ZZN3cub18CUB_300001_SM_10006detail6reduce28DeviceReduceSingleTileKernelINS2_10policy_hubIfjN4cuda3std3__44plusIvEEE10Policy1000EPfSC_jS9_ffNS7_10__identityEEEvT0_T1_T2_T3_T4_T6_E12temp_storage+76];
	add.f32 	%f536, %f167, %f168;
$L__BB2_74:
	mov.u32 	%r323, %tid.x;
	setp.ne.s32 	%p81, %r323, 0;
	@%p81 bra 	$L__BB2_76;
	add.f32 	%f509, %f54, %f536;
	st.global.f32 	[%rd1], %f509;
$L__BB2_76:
	ret;

}
	// .globl	_ZN3cub18CUB_300001_SM_10006detail6reduce18DeviceReduceKernelINS2_10policy_hubIfjN4cuda3std3__44plusIvEEE10Policy1000EPfjS9_fNS7_10__identityEEEvT0_PT3_T1_NS0_13GridEvenShareISH_EET2_T4_
.visible .entry _ZN3cub18CUB_300001_SM_10006detail6reduce18DeviceReduceKernelINS2_10policy_hubIfjN4cuda3std3__44plusIvEEE10Policy1000EPfjS9_fNS7_10__identityEEEvT0_PT3_T1_NS0_13GridEvenShareISH_EET2_T4_(
	.param .u64 .ptr .align 1 _ZN3cub18CUB_300001_SM_10006detail6reduce18DeviceReduceKernelINS2_10policy_hubIfjN4cuda3std3__44plusIvEEE10Policy1000EPfjS9_fNS7_10__identityEEEvT0_PT3_T1_NS0_13GridEvenShareISH_EET2_T4__param_0,
	.param .u64 .ptr .align 1 _ZN3cub18CUB_300001_SM_10006detail6reduce18DeviceReduceKernelINS2_10policy_hubIfjN4cuda3std3__44plusIvEEE10Policy1000EPfjS9_fNS7_10__identityEEEvT0_PT3_T1_NS0_13GridEvenShareISH_EET2_T4__param_1,
	.param .u32 _ZN3cub18CUB_300001_SM_10006detail6reduce18DeviceReduceKernelINS2_10policy_hubIfjN4cuda3std3__44plusIvEEE10Policy1000EPfjS9_fNS7_10__identityEEEvT0_PT3_T1_NS0_13GridEvenShareISH_EET2_T4__param_2,
	.param .align 4 .b8 _ZN3cub18CUB_300001_SM_10006detail6reduce18DeviceReduceKernelINS2_10policy_hubIfjN4cuda3std3__44plusIvEEE10Policy1000EPfjS9_fNS7_10__identityEEEvT0_PT3_T1_NS0_13GridEvenShareISH_EET2_T4__param_3[40],
	.param .align 1 .b8 _ZN3cub18CUB_300001_SM_10006detail6reduce18DeviceReduceKernelINS2_10policy_hubIfjN4cuda3std3__44plusIvEEE10Policy1000EPfjS9_fNS7_10__identityEEEvT0_PT3_T1_NS0_13GridEvenShareISH_EET2_T4__param_4[1],
	.param .align 1 .b8 _ZN3cub18CUB_300001_SM_10006detail6reduce18DeviceReduceKernelINS2_10policy_hubIfjN4cuda3std3__44plusIvEEE10Policy1000EPfjS9_fNS7_10__identityEEEvT0_PT3_T1_NS0_13GridEvenShareISH_EET2_T4__param_5[1]
)
.maxntid 512
{
	.reg .pred 	%p<81>;
	.reg .b32 	%r<410>;
	.reg .b32 	%f<531>;
	.reg .b64 	%rd<120>;
	// demoted variable
	.shared .align 4 .b8 _ZZN3cub18CUB_300001_SM_10006detail6reduce18DeviceReduceKernelINS2_10policy_hubIfjN4cuda3std3__44plusIvEEE10Policy1000EPfjS9_fNS7_10__identityEEEvT0_PT3_T1_NS0_13GridEvenShareISH_EET2_T4_E12temp_storage[84];
	ld.param.u32 	%r1, [_ZN3cub18CUB_300001_SM_10006detail6reduce18DeviceReduceKernelINS2_10policy_hubIfjN4cuda3std3__44plusIvEEE10Policy1000EPfjS9_fNS7_10__identityEEEvT0_PT3_T1_NS0_13GridEvenShareISH_EET2_T4__param_3+20];
	ld.param.u64 	%rd1, [_ZN3cub18CUB_300001_SM_10006detail6reduce18DeviceReduceKernelINS2_10policy_hubIfjN4cuda3std3__44plusIvEEE10Policy1000EPfjS9_fNS7_10__identityEEEvT0_PT3_T1_NS0_13GridEvenShareISH_EET2_T4__param_0];
	ld.param.u32 	%r2, [_ZN3cub18CUB_300001_SM_10006detail6reduce18DeviceReduceKernelINS2_10policy_hubIfjN4cuda3std3__44plusIvEEE10Policy1000EPfjS9_fNS7_10__identityEEEvT0_PT3_T1_NS0_13GridEvenShareISH_EET2_T4__param_3+24];
	mov.u32 	%r3, %ctaid.x;
	shl.b32 	%r4, %r2, 13;
	shl.b32 	%r5, %r3, 13;
	and.b64  	%rd3, %rd1, 7;
	setp.ne.s64 	%p1, %rd3, 0;
	@%p1 bra 	$L__BB3_36;
	sub.s32 	%r6, %r1, %r5;
	setp.gt.u32 	%p41, %r6, 8191;
	@%p41 bra 	$L__BB3_20;
	mov.u32 	%r7, %tid.x;
	setp.ge.u32 	%p53, %r7, %r6;
	mov.f32 	%f511, 0f00000000;
	mov.u32 	%r380, %r7;
	@%p53 bra 	$L__BB3_4;
	add.s32 	%r315, %r5, %r7;
	mul.wide.u32 	%rd105, %r315, 4;
	add.s64 	%rd104, %rd1, %rd105;
	// begin inline asm
	ld.global.nc.u32 %r314, [%rd104];
	// end inline asm
	mov.b32 	%f511, %r314;
	add.s32 	%r380, %r7, 512;
$L__BB3_4:
	setp.ge.u32 	%p54, %r380, %r6;
	@%p54 bra 	$L__BB3_11;
	not.b32 	%r316, %r380;
	add.s32 	%r10, %r1, %r316;
	and.b32  	%r317, %r10, 1536;
	setp.eq.s32 	%p55, %r317, 1536;
	@%p55 bra 	$L__BB3_8;
	add.s32 	%r378, %r380, %r5;
	shr.u32 	%r318, %r10, 9;
	add.s32 	%r319, %r318, 1;
	and.b32  	%r320, %r319, 3;
	neg.s32 	%r377, %r320;
$L__BB3_7:
	.pragma "nounroll";
	mul.wide.u32 	%rd107, %r378, 4;
	add.s64 	%rd106, %rd1, %rd107;
	// begin inline asm
	ld.global.nc.u32 %r321, [%rd106];
	// end inline asm
	mov.b32 	%f395, %r321;
	add.f32 	%f511, %f511, %f395;
	add.s32 	%r380, %r380, 512;
	add.s32 	%r378, %r378, 512;
	add.s32 	%r377, %r377, 1;
	setp.ne.s32 	%p56, %r377, 0;
	@%p56 bra 	$L__BB3_7;
$L__BB3_8:
	sub.s32 	%r322, %r10, %r5;
	setp.lt.u32 	%p57, %r322, 1536;
	@%p57 bra 	$L__BB3_11;
	add.s32 	%r382, %r380, 1024;
	add.s32 	%r381, %r380, %r5;
$L__BB3_10:
	mul.wide.u32 	%rd112, %r381, 4;
	add.s64 	%rd108, %rd1, %rd112;
	// begin inline asm
	ld.global.nc.u32 %r323, [%rd108];
	// end inline asm
	mov.b32 	%f396, %r323;
	add.f32 	%f397, %f511, %f396;
	add.s32 	%r327, %r381, 512;
	mul.wide.u32 	%rd113, %r327, 4;
	add.s64 	%rd109, %rd1, %rd113;
	// begin inline asm
	ld.global.nc.u32 %r324, [%rd109];
	// end inline asm
	mov.b32 	%f398, %r324;
	add.f32 	%f399, %f397, %f398;
	add.s32 	%r328, %r381, 1024;
	mul.wide.u32 	%rd114, %r328, 4;
	add.s64 	%rd110, %rd1, %rd114;
	// begin inline asm
	ld.global.nc.u32 %r325, [%rd110];
	// end inline asm
	mov.b32 	%f400, %r325;
	add.f32 	%f401, %f399, %f400;
	add.s32 	%r329, %r381, 1536;
	mul.wide.u32 	%rd115, %r329, 4;
	add.s64 	%rd111, %rd1, %rd115;
	// begin inline asm
	ld.global.nc.u32 %r326, [%rd111];
	// end inline asm
	mov.b32 	%f402, %r326;
	add.f32 	%f511, %f401, %f402;
	add.s32 	%r24, %r382, 2048;
	add.s32 	%r330, %r382, 1024;
	add.s32 	%r381, %r381, 2048;
	setp.lt.s32 	%p58, %r330, %r6;
	mov.u32 	%r382, %r24;
	@%p58 bra 	$L__BB3_10;
$L__BB3_11:
	setp.lt.u32 	%p59, %r6, 512;
	@%p59 bra 	$L__BB3_16;
	// begin inline asm
	mov.u32 %r355, %laneid;
	// end inline asm
	mov.b32 	%r356, 1;
	mov.b32 	%r369, 31;
	mov.b32 	%r370, -1;
	// begin inline asm
	{  .reg .f32 r0;  .reg .pred p;  shfl.sync.down.b32 r0|p, %f511, %r356, %r369, %r370;  @p add.f32 r0, r0, %f511;  mov.f32 %f462, r0;}
	// end inline asm
	mov.b32 	%r359, 2;
	// begin inline asm
	{  .reg .f32 r0;  .reg .pred p;  shfl.sync.down.b32 r0|p, %f462, %r359, %r369, %r370;  @p add.f32 r0, r0, %f462;  mov.f32 %f465, r0;}
	// end inline asm
	mov.b32 	%r362, 4;
	// begin inline asm
	{  .reg .f32 r0;  .reg .pred p;  shfl.sync.down.b32 r0|p, %f465, %r362, %r369, %r370;  @p add.f32 r0, r0, %f465;  mov.f32 %f468, r0;}
	// end inline asm
	mov.b32 	%r365, 8;
	// begin inline asm
	{  .reg .f32 r0;  .reg .pred p;  shfl.sync.down.b32 r0|p, %f468, %r365, %r369, %r370;  @p add.f32 r0, r0, %f468;  mov.f32 %f471, r0;}
	// end inline asm
	mov.b32 	%r368, 16;
	// begin inline asm
	{  .reg .f32 r0;  .reg .pred p;  shfl.sync.down.b32 r0|p, %f471, %r368, %r369, %r370;  @p add.f32 r0, r0, %f471;  mov.f32 %f530, r0;}
	// end inline asm
	setp.ne.s32 	%p78, %r355, 0;
	@%p78 bra 	$L__BB3_14;
	shr.u32 	%r371, %r7, 3;
	and.b32  	%r372, %r371, 124;
	mov.u32 	%r373, _ZZN3cub18CUB_300001_SM_10006detail6reduce18DeviceReduceKernelINS2_10policy_hubIfjN4cuda3std3__44plusIvEEE10Policy1000EPfjS9_fNS7_10__identityEEEvT0_PT3_T1_NS0_13GridEvenShareISH_EET2_T4_E12temp_storage;
	add.s32 	%r374, %r373, %r372;
	st.shared.f32 	[%r374+16], %f530;
$L__BB3_14:
	bar.sync 	0;
	setp.ne.s32 	%p79, %r7, 0;
	@%p79 bra 	$L__BB3_71;
	ld.shared.f32 	%f477, [_ZZN3cub18CUB_300001_SM_10006detail6reduce18DeviceReduceKernelINS2_10policy_hubIfjN4cuda3std3__44plusIvEEE10Policy1000EPfjS9_fNS7_10__identityEEEvT0_PT3_T1_NS0_13GridEvenShareISH_EET2_T4_E12temp_storage+20];
	add.f32 	%f478, %f530, %f477;
	ld.shared.f32 	%f479, [_ZZN3cub18CUB_300001_SM_10006detail6reduce18DeviceReduceKernelINS2_10policy_hubIfjN4cuda3std3__44plusIvEEE10Policy1000EPfjS9_fNS7_10__identityEEEvT0_PT3_T1_NS0_13GridEvenShareISH_EET2_T4_E12temp_storage+24];
	add.f32 	%f480, %f478, %f479;
	ld.shared.f32 	%f481, [_ZZN3cub18CUB_300001_SM_10006detail6reduce18DeviceReduceKernelINS2_10policy_hubIfjN4cuda3std3__44plusIvEEE10Policy1000EPfjS9_fNS7_10__identityEEEvT0_PT3_T1_NS0_13GridEvenShareISH_EET2_T4_E12temp_storage+28];
	add.f32 	%f482, %f480, %f481;
	ld.shared.f32 	%f483, [_ZZN3cub18CUB_300001_SM_10006detail6reduce18DeviceReduceKernelINS2_10policy_hubIfjN4cuda3std3__44plusIvEEE10Policy1000EPfjS9_fNS7_10__identityEEEvT0_PT3_T1_NS0_13GridEvenShareISH_EET2_T4_E12temp_storage+32];
	add.f32 	%f484, %f482, %f483;
	ld.shared.f32 	%f485, [_ZZN3cub18CUB_300001_SM_10006detail6reduce18DeviceReduceKernelINS2_10policy_hubIfjN4cuda3std3__44plusIvEEE10Policy1000EPfjS9_fNS7_10__identityEEEvT0_PT3_T1_NS0_13GridEvenShareISH_EET2_T4_E12temp_storage+36];
	add.f32 	%f486, %f484, %f485;
	ld.shared.f32 	%f487, [_ZZN3cub18CUB_300001_SM_10006detail6reduce18DeviceReduceKernelINS2_10policy_hubIfjN4cuda3std3__44plusIvEEE10Policy1000EPfjS9_fNS7_10__identityEEEvT0_PT3_T1_NS0_13GridEvenShareISH_EET2_T4_E12temp_storage+40];
	add.f32 	%f488, %f486, %f487;
	ld.shared.f32 	%f489, [_ZZN3cub18CUB_300001_SM_10006detail6reduce18DeviceReduceKernelINS2_10policy_hubIfjN4cuda3std3__44plusIvEEE10Policy1000EPfjS9_fNS7_10__identityEEEvT0_PT3_T1_NS0_13GridEvenShareISH_EET2_T4_E12temp_storage+44];
	add.f32 	%f490, %f488, %f489;
	ld.shared.f32 	%f491, [_ZZN3cub18CUB_300001_SM_10006detail6reduce18DeviceReduceKernelINS2_10policy_hubIfjN4cuda3std3__44plusIvEEE10Policy1000EPfjS9_fNS7_10__identityEEEvT0_PT3_T1_NS0_13GridEvenShareISH_EET2_T4_E12temp_storage+48];
	add.f32 	%f492, %f490, %f491;
	ld.shared.f32 	%f493, [_ZZN3cub18CUB_300001_SM_10006detail6reduce18DeviceReduceKernelINS2_10policy_hubIfjN4cuda3std3__44plusIvEEE10Policy1000EPfjS9_fNS7_10__identityEEEvT0_PT3_T1_NS0_13GridEvenShareISH_EET2_T4_E12temp_storage+52];
	add.f32 	%f494, %f492, %f493;
	ld.shared.f32 	%f495, [_ZZN3cub18CUB_300001_SM_10006detail6reduce18DeviceReduceKernelINS2_10policy_hubIfjN4cuda3std3__44plusIvEEE10Policy1000EPfjS9_fNS7_10__identityEEEvT0_PT3_T1_NS0_13GridEvenShareISH_EET2_T4_E12temp_storage+56];
	add.f32 	%f496, %f494, %f495;
	ld.shared.f32 	%f497, [_ZZN3cub18CUB_300001_SM_10006detail6reduce18DeviceReduceKernelINS2_10policy_hubIfjN4cuda3std3__44plusIvEEE10Policy1000EPfjS9_fNS7_10__identityEEEvT0_PT3_T1_NS0_13GridEvenShareISH_EET2_T4_E12temp_storage+60];
	add.f32 	%f498, %f496, %f497;
	ld.shared.f32 	%f499, [_ZZN3cub18CUB_300001_SM_10006detail6reduce18DeviceReduceKernelINS2_10policy_hubIfjN4cuda3std3__44plusIvEEE10Policy1000EPfjS9_fNS7_10__identityEEEvT0_PT3_T1_NS0_13GridEvenShareISH_EET2_T4_E12temp_storage+64];
	add.f32 	%f500, %f498, %f499;
	ld.shared.f32 	%f501, [_ZZN3cub18CUB_300001_SM_10006detail6reduce18DeviceReduceKernelINS2_10policy_hubIfjN4cuda3std3__44plusIvEEE10Policy1000EPfjS9_fNS7_10__identityEEEvT0_PT3_T1_NS0_13GridEvenShareISH_EET2_T4_E12temp_storage+68];
	add.f32 	%f502, %f500, %f501;
	ld.shared.f32 	%f503, [_ZZN3cub18CUB_300001_SM_10006detail6reduce18DeviceReduceKernelINS2_10policy_hubIfjN4cuda3std3__44plusIvEEE10Policy1000EPfjS9_fNS7_10__identityEEEvT0_PT3_T1_NS0_13GridEvenShareISH_EET2_T4_E12temp_storage+72];
	add.f32 	%f504, %f502, %f503;
	ld.shared.f32 	%f505, [_ZZN3cub18CUB_300001_SM_10006detail6reduce18DeviceReduceKernelINS2_10policy_hubIfjN4cuda3std3__44plusIvEEE10Policy1000EPfjS9_fNS7_10__identityEEEvT0_PT3_T1_NS0_13GridEvenShareISH_EET2_T4_E12temp_storage+76];
	add.f32 	%f530, %f504, %f505;
	bra.uni 	$L__BB3_71;
$L__BB3_16:
	// begin inline asm
	mov.u32 %r331, %laneid;
	// end inline asm
	and.b32  	%r347, %r7, 992;
	add.s32 	%r348, %r347, 32;
	setp.gt.u32 	%p60, %r348, %r6;
	not.b32 	%r349, %r347;
	add.s32 	%r350, %r6, %r349;
	selp.b32 	%r345, %r350, 31, %p60;
	mov.b32 	%r332, 1;
	mov.b32 	%r346, -1;
	// begin inline asm
	{  .reg .f32 r0;  .reg .pred p;  shfl.sync.down.b32 r0|p, %f511, %r332, %r345, %r346;  @p add.f32 r0, r0, %f511;  mov.f32 %f403, r0;}
	// end inline asm
	mov.b32 	%r335, 2;
	// begin inline asm
	{  .reg .f32 r0;  .reg .pred p;  shfl.sync.down.b32 r0|p, %f403, %r335, %r345, %r346;  @p add.f32 r0, r0, %f403;  mov.f32 %f406, r0;}
	// end inline asm
	mov.b32 	%r338, 4;
	// begin inline asm
	{  .reg .f32 r0;  .reg .pred p;  shfl.sync.down.b32 r0|p, %f406, %r338, %r345, %r346;  @p add.f32 r0, r0, %f406;  mov.f32 %f409, r0;}
	// end inline asm
	mov.b32 	%r341, 8;
	// begin inline asm
	{  .reg .f32 r0;  .reg .pred p;  shfl.sync.down.b32 r0|p, %f409, %r341, %r345, %r346;  @p add.f32 r0, r0, %f409;  mov.f32 %f412, r0;}
	// end inline asm
	mov.b32 	%r344, 16;
	// begin inline asm
	{  .reg .f32 r0;  .reg .pred p;  shfl.sync.down.b32 r0|p, %f412, %r344, %r345, %r346;  @p add.f32 r0, r0, %f412;  mov.f32 %f530, r0;}
	// end inline asm
	setp.ne.s32 	%p61, %r331, 0;
	@%p61 bra 	$L__BB3_18;
	shr.u32 	%r351, %r7, 3;
	and.b32  	%r352, %r351, 124;
	mov.u32 	%r353, _ZZN3cub18CUB_300001_SM_10006detail6reduce18DeviceReduceKernelINS2_10policy_hubIfjN4cuda3std3__44plusIvEEE10Policy1000EPfjS9_fNS7_10__identityEEEvT0_PT3_T1_NS0_13GridEvenShareISH_EET2_T4_E12temp_storage;
	add.s32 	%r354, %r353, %r352;
	st.shared.f32 	[%r354+16], %f530;
$L__BB3_18:
	bar.sync 	0;
	setp.ne.s32 	%p62, %r7, 0;
	@%p62 bra 	$L__BB3_71;
	setp.gt.u32 	%p63, %r6, 32;
	ld.shared.f32 	%f418, [_ZZN3cub18CUB_300001_SM_10006detail6reduce18DeviceReduceKernelINS2_10policy_hubIfjN4cuda3std3__44plusIvEEE10Policy1000EPfjS9_fNS7_10__identityEEEvT0_PT3_T1_NS0_13GridEvenShareISH_EET2_T4_E12temp_storage+20];
	add.f32 	%f419, %f530, %f418;
	selp.f32 	%f420, %f419, %f530, %p63;
	setp.gt.u32 	%p64, %r6, 64;
	ld.shared.f32 	%f421, [_ZZN3cub18CUB_300001_SM_10006detail6reduce18DeviceReduceKernelINS2_10policy_hubIfjN4cuda3std3__44plusIvEEE10Policy1000EPfjS9_fNS7_10__identityEEEvT0_PT3_T1_NS0_13GridEvenShareISH_EET2_T4_E12temp_storage+24];
	add.f32 	%f422, %f421, %f420;
	selp.f32 	%f423, %f422, %f420, %p64;
	setp.gt.u32 	%p65, %r6, 96;
	ld.shared.f32 	%f424, [_ZZN3cub18CUB_300001_SM_10006detail6reduce18DeviceReduceKernelINS2_10policy_hubIfjN4cuda3std3__44plusIvEEE10Policy1000EPfjS9_fNS7_10__identityEEEvT0_PT3_T1_NS0_13GridEvenShareISH_EET2_T4_E12temp_storage+28];
	add.f32 	%f425, %f424, %f423;
	selp.f32 	%f426, %f425, %f423, %p65;
	setp.gt.u32 	%p66, %r6, 128;
	ld.shared.f32 	%f427, [_ZZN3cub18CUB_300001_SM_10006detail6reduce18DeviceReduceKernelINS2_10policy_hubIfjN4cuda3std3__44plusIvEEE10Policy1000EPfjS9_fNS7_10__identityEEEvT0_PT3_T1_NS0_13GridEvenShareISH_EET2_T4_E12temp_storage+32];
	add.f32 	%f428, %f427, %f426;
	selp.f32 	%f429, %f428, %f426, %p66;
	setp.gt.u32 	%p67, %r6, 160;
	ld.shared.f32 	%f430, [_ZZN3cub18CUB_300001_SM_10006detail6reduce18DeviceReduceKernelINS2_10policy_hubIfjN4cuda3std3__44plusIvEEE10Policy1000EPfjS9_fNS7_10__identityEEEvT0_PT3_T1_NS0_13GridEvenShareISH_EET2_T4_E12temp_storage+36];
	add.f32 	%f431, %f430, %f429;
	selp.f32 	%f432, %f431, %f429, %p67;
	setp.gt.u32 	%p68, %r6, 192;
	ld.shared.f32 	%f433, [_ZZN3cub18CUB_300001_SM_10006detail6reduce18DeviceReduceKernelINS2_10policy_hubIfjN4cuda3std3__44plusIvEEE10Policy1000EPfjS9_fNS7_10__identityEEEvT0_PT3_T1_NS0_13GridEvenShareISH_EET2_T4_E12temp_storage+40];
	add.f32 	%f434, %f433, %f432;
	selp.f32 	%f435, %f434, %f432, %p68;
	setp.gt.u32 	%p69, %r6, 224;
	ld.shared.f32 	%f436, [_ZZN3cub18CUB_300001_SM_10006detail6reduce18DeviceReduceKernelINS2_10policy_hubIfjN4cuda3std3__44plusIvEEE10Policy1000EPfjS9_fNS7_10__identityEEEvT0_PT3_T1_NS0_13GridEvenShareISH_EET2_T4_E12temp_storage+44];
	add.f32 	%f437, %f436, %f435;
	selp.f32 	%f438, %f437, %f435, %p69;
	setp.gt.u32 	%p70, %r6, 256;
	ld.shared.f32 	%f439, [_ZZN3cub18CUB_300001_SM_10006detail6reduce18DeviceReduceKernelINS2_10policy_hubIfjN4cuda3std3__44plusIvEEE10Policy1000EPfjS9_fNS7_10__identityEEEvT0_PT3_T1_NS0_13GridEvenShareISH_EET2_T4_E12temp_storage+48];
	add.f32 	%f440, %f439, %f438;
	selp.f32 	%f441, %f440, %f438, %p70;
	setp.gt.u32 	%p71, %r6, 288;
	ld.shared.f32 	%f442, [_ZZN3cub18CUB_300001_SM_10006detail6reduce18DeviceReduceKernelINS2_10policy_hubIfjN4cuda3std3__44plusIvEEE10Policy1000EPfjS9_fNS7_10__identityEEEvT0_PT3_T1_NS0_13GridEvenShareISH_EET2_T4_E12temp_storage+52];
	add.f32 	%f443, %f442, %f441;
	selp.f32 	%f444, %f443, %f441, %p71;
	setp.gt.u32 	%p72, %r6, 320;
	ld.shared.f32 	%f445, [_ZZN3cub18CUB_300001_SM_10006detail6reduce18DeviceReduceKernelINS2_10policy_hubIfjN4cuda3std3__44plusIvEEE10Policy1000EPfjS9_fNS7_10__identityEEEvT0_PT3_T1_NS0_13GridEvenShareISH_EET2_T4_E12temp_storage+56];
	add.f32 	%f446, %f445, %f444;
	selp.f32 	%f447, %f446, %f444, %p72;
	setp.gt.u32 	%p73, %r6, 352;
	ld.shared.f32 	%f448, [_ZZN3cub18CUB_300001_SM_10006detail6reduce18DeviceReduceKernelINS2_10policy_hubIfjN4cuda3std3__44plusIvEEE10Policy1000EPfjS9_fNS7_10__identityEEEvT0_PT3_T1_NS0_13GridEvenShareISH_EET2_T4_E12temp_storage+60];
	add.f32 	%f449, %f448, %f447;
	selp.f32 	%f450, %f449, %f447, %p73;
	setp.gt.u32 	%p74, %r6, 384;
	ld.shared.f32 	%f451, [_ZZN3cub18CUB_300001_SM_10006detail6reduce18DeviceReduceKernelINS2_10policy_hubIfjN4cuda3std3__44plusIvEEE10Policy1000EPfjS9_fNS7_10__identityEEEvT0_PT3_T1_NS0_13GridEvenShareISH_EET2_T4_E12temp_storage+64];
	add.f32 	%f452, %f451, %f450;
	selp.f32 	%f453, %f452, %f450, %p74;
	setp.gt.u32 	%p75, %r6, 416;
	ld.shared.f32 	%f454, [_ZZN3cub18CUB_300001_SM_10006detail6reduce18DeviceReduceKernelINS2_10policy_hubIfjN4cuda3std3__44plusIvEEE10Policy1000EPfjS9_fNS7_10__identityEEEvT0_PT3_T1_NS0_13GridEvenShareISH_EET2_T4_E12temp_storage+68];
	add.f32 	%f455, %f454, %f453;
	selp.f32 	%f456, %f455, %f453, %p75;
	setp.gt.u32 	%p76, %r6, 448;
	ld.shared.f32 	%f457, [_ZZN3cub18CUB_300001_SM_10006detail6reduce18DeviceReduceKernelINS2_10policy_hubIfjN4cuda3std3__44plusIvEEE10Policy1000EPfjS9_fNS7_10__identityEEEvT0_PT3_T1_NS0_13GridEvenShareISH_EET2_T4_E12temp_storage+72];
	add.f32 	%f458, %f457, %f456;
	selp.f32 	%f459, %f458, %f456, %p76;
	setp.gt.u32 	%p77, %r6, 480;
	ld.shared.f32 	%f460, [_ZZN3cub18CUB_300001_SM_10006detail6reduce18DeviceReduceKernelINS2_10policy_hubIfjN4cuda3std3__44plusIvEEE10Policy1000EPfjS9_fNS7_10__identityEEEvT0_PT3_T1_NS0_13GridEvenShareISH_EET2_T4_E12temp_storage+76];
	add.f32 	%f461, %f460, %f459;
	selp.f32 	%f530, %f461, %f459, %p77;
	bra.uni 	$L__BB3_71;
$L__BB3_20:
	mov.u32 	%r26, %tid.x;
	shl.b32 	%r27, %r26, 1;
	add.s32 	%r240, %r5, %r27;
	mul.wide.u32 	%rd76, %r240, 4;
	add.s64 	%rd61, %rd1, %rd76;
	// begin inline asm
	ld.global.nc.u64 %rd60, [%rd61];
	// end inline asm
	mov.b64 	{%r241, %r242}, %rd60;
	mov.b32 	%f279, %r242;
	mov.b32 	%f280, %r241;
	add.s64 	%rd63, %rd61, 4096;
	// begin inline asm
	ld.global.nc.u64 %rd62, [%rd63];
	// end inline asm
	mov.b64 	{%r243, %r244}, %rd62;
	mov.b32 	%f281, %r244;
	mov.b32 	%f282, %r243;
	add.s64 	%rd65, %rd61, 8192;
	// begin inline asm
	ld.global.nc.u64 %rd64, [%rd65];
	// end inline asm
	mov.b64 	{%r245, %r246}, %rd64;
	mov.b32 	%f283, %r246;
	mov.b32 	%f284, %r245;
	add.s64 	%rd67, %rd61, 12288;
	// begin inline asm
	ld.global.nc.u64 %rd66, [%rd67];
	// end inline asm
	mov.b64 	{%r247, %r248}, %rd66;
	mov.b32 	%f285, %r248;
	mov.b32 	%f286, %r247;
	add.s64 	%rd69, %rd61, 16384;
	// begin inline asm
	ld.global.nc.u64 %rd68, [%rd69];
	// end inline asm
	mov.b64 	{%r249, %r250}, %rd68;
	mov.b32 	%f287, %r250;
	mov.b32 	%f288, %r249;
	add.s64 	%rd71, %rd61, 20480;
	// begin inline asm
	ld.global.nc.u64 %rd70, [%rd71];
	// end inline asm
	mov.b64 	{%r251, %r252}, %rd70;
	mov.b32 	%f289, %r252;
	mov.b32 	%f290, %r251;
	add.s64 	%rd73, %rd61, 24576;
	// begin inline asm
	ld.global.nc.u64 %rd72, [%rd73];
	// end inline asm
	mov.b64 	{%r253, %r254}, %rd72;
	mov.b32 	%f291, %r254;
	mov.b32 	%f292, %r253;
	add.s64 	%rd75, %rd61, 28672;
	// begin inline asm
	ld.global.nc.u64 %rd74, [%rd75];
	// end inline asm
	mov.b64 	{%r255, %r256}, %rd74;
	mov.b32 	%f293, %r256;
	mov.b32 	%f294, %r255;
	add.f32 	%f295, %f280, %f279;
	add.f32 	%f296, %f282, %f281;
	add.f32 	%f297, %f284, %f283;
	add.f32 	%f298, %f286, %f285;
	add.f32 	%f299, %f288, %f287;
	add.f32 	%f300, %f290, %f289;
	add.f32 	%f301, %f292, %f291;
	add.f32 	%f302, %f294, %f293;
	add.f32 	%f303, %f295, %f296;
	add.f32 	%f304, %f297, %f298;
	add.f32 	%f305, %f299, %f300;
	add.f32 	%f306, %f301, %f302;
	add.f32 	%f307, %f303, %f304;
	add.f32 	%f308, %f305, %f306;
	add.f32 	%f517, %f307, %f308;
	setp.lt.u32 	%p42, %r6, %r4;
	@%p42 bra 	$L__BB3_32;
	add.s32 	%r28, %r4, %r5;
	add.s32 	%r384, %r28, 512;
	add.s32 	%r383, %r28, %r26;
	mov.b32 	%r385, 0;
$L__BB3_22:
	add.s32 	%r5, %r5, %r4;
	add.s32 	%r258, %r1, -8192;
	setp.gt.u32 	%p43, %r5, %r258;
	@%p43 bra 	$L__BB3_24;
	add.s32 	%r259, %r5, %r27;
	mul.wide.u32 	%rd93, %r259, 4;
	add.s64 	%rd78, %rd1, %rd93;
	// begin inline asm
	ld.global.nc.u64 %rd77, [%rd78];
	// end inline asm
	mov.b64 	{%r260, %r261}, %rd77;
	mov.b32 	%f309, %r261;
	mov.b32 	%f310, %r260;
	add.s64 	%rd80, %rd78, 4096;
	// begin inline asm
	ld.global.nc.u64 %rd79, [%rd80];
	// end inline asm
	mov.b64 	{%r262, %r263}, %rd79;
	mov.b32 	%f311, %r263;
	mov.b32 	%f312, %r262;
	add.s64 	%rd82, %rd78, 8192;
	// begin inline asm
	ld.global.nc.u64 %rd81, [%rd82];
	// end inline asm
	mov.b64 	{%r264, %r265}, %rd81;
	mov.b32 	%f313, %r265;
	mov.b32 	%f314, %r264;
	add.s64 	%rd84, %rd78, 12288;
	// begin inline asm
	ld.global.nc.u64 %rd83, [%rd84];
	// end inline asm
	mov.b64 	{%r266, %r267}, %rd83;
	mov.b32 	%f315, %r267;
	mov.b32 	%f316, %r266;
	add.s64 	%rd86, %rd78, 16384;
	// begin inline asm
	ld.global.nc.u64 %rd85, [%rd86];
	// end inline asm
	mov.b64 	{%r268, %r269}, %rd85;
	mov.b32 	%f317, %r269;
	mov.b32 	%f318, %r268;
	add.s64 	%rd88, %rd78, 20480;
	// begin inline asm
	ld.global.nc.u64 %rd87, [%rd88];
	// end inline asm
	mov.b64 	{%r270, %r271}, %rd87;
	mov.b32 	%f319, %r271;
	mov.b32 	%f320, %r270;
	add.s64 	%rd90, %rd78, 24576;
	// begin inline asm
	ld.global.nc.u64 %rd89, [%rd90];
	// end inline asm
	mov.b64 	{%r272, %r273}, %rd89;
	mov.b32 	%f321, %r273;
	mov.b32 	%f322, %r272;
	add.s64 	%rd92, %rd78, 28672;
	// begin inline asm
	ld.global.nc.u64 %rd91, [%rd92];
	// end inline asm
	mov.b64 	{%r274, %r275}, %rd91;
	mov.b32 	%f323, %r275;
	mov.b32 	%f324, %r274;
	add.f32 	%f325, %f517, %f310;
	add.f32 	%f326, %f309, %f312;
	add.f32 	%f327, %f311, %f314;
	add.f32 	%f328, %f313, %f316;
	add.f32 	%f329, %f315, %f318;
	add.f32 	%f330, %f317, %f320;
	add.f32 	%f331, %f319, %f322;
	add.f32 	%f332, %f321, %f324;
	add.f32 	%f333, %f325, %f326;
	add.f32 	%f334, %f327, %f328;
	add.f32 	%f335, %f329, %f330;
	add.f32 	%f336, %f331, %f332;
	add.f32 	%f337, %f333, %f334;
	add.f32 	%f338, %f335, %f336;
	add.f32 	%f339, %f337, %f338;
	add.f32 	%f517, %f339, %f323;
	sub.s32 	%r276, %r1, %r5;
	setp.lt.u32 	%p44, %r276, %r4;
	add.s32 	%r385, %r385, 1;
	add.s32 	%r384, %r384, %r4;
	add.s32 	%r383, %r383, %r4;
	@%p44 bra 	$L__BB3_32;
	bra.uni 	$L__BB3_22;
$L__BB3_24:
	setp.le.u32 	%p45, %r1, %r5;
	@%p45 bra 	$L__BB3_32;
	sub.s32 	%r39, %r1, %r5;
	setp.ge.s32 	%p46, %r26, %r39;
	@%p46 bra 	$L__BB3_32;
	not.b32 	%r277, %r26;
	add.s32 	%r278, %r1, %r277;
	sub.s32 	%r279, %r278, %r28;
	mul.lo.s32 	%r280, %r2, %r385;
	shl.b32 	%r281, %r280, 13;
	sub.s32 	%r40, %r279, %r281;
	shr.u32 	%r282, %r278, 9;
	add.s32 	%r41, %r282, 1;
	and.b32  	%r283, %r278, 1536;
	setp.eq.s32 	%p47, %r283, 1536;
	mov.u32 	%r390, %r26;
	@%p47 bra 	$L__BB3_29;
	and.b32  	%r284, %r41, 3;
	neg.s32 	%r387, %r284;
	mov.u32 	%r390, %r26;
$L__BB3_28:
	.pragma "nounroll";
	mul.wide.u32 	%rd95, %r383, 4;
	add.s64 	%rd94, %rd1, %rd95;
	// begin inline asm
	ld.global.nc.u32 %r285, [%rd94];
	// end inline asm
	mov.b32 	%f341, %r285;
	add.f32 	%f517, %f517, %f341;
	add.s32 	%r390, %r390, 512;
	add.s32 	%r383, %r383, 512;
	add.s32 	%r387, %r387, 1;
	setp.ne.s32 	%p48, %r387, 0;
	@%p48 bra 	$L__BB3_28;
$L__BB3_29:
	setp.lt.u32 	%p49, %r40, 1536;
	@%p49 bra 	$L__BB3_32;
	add.s32 	%r392, %r390, 1024;
	add.s32 	%r391, %r390, %r384;
$L__BB3_31:
	add.s32 	%r290, %r391, -512;
	mul.wide.u32 	%rd100, %r290, 4;
	add.s64 	%rd96, %rd1, %rd100;
	// begin inline asm
	ld.global.nc.u32 %r286, [%rd96];
	// end inline asm
	mov.b32 	%f342, %r286;
	add.f32 	%f343, %f517, %f342;
	mul.wide.u32 	%rd101, %r391, 4;
	add.s64 	%rd97, %rd1, %rd101;
	// begin inline asm
	ld.global.nc.u32 %r287, [%rd97];
	// end inline asm
	mov.b32 	%f344, %r287;
	add.f32 	%f345, %f343, %f344;
	add.s32 	%r291, %r391, 512;
	mul.wide.u32 	%rd102, %r291, 4;
	add.s64 	%rd98, %rd1, %rd102;
	// begin inline asm
	ld.global.nc.u32 %r288, [%rd98];
	// end inline asm
	mov.b32 	%f346, %r288;
	add.f32 	%f347, %f345, %f346;
	add.s32 	%r292, %r391, 1024;
	mul.wide.u32 	%rd103, %r292, 4;
	add.s64 	%rd99, %rd1, %rd103;
	// begin inline asm
	ld.global.nc.u32 %r289, [%rd99];
	// end inline asm
	mov.b32 	%f348, %r289;
	add.f32 	%f517, %f347, %f348;
	add.s32 	%r54, %r392, 2048;
	add.s32 	%r293, %r392, 1024;
	add.s32 	%r391, %r391, 2048;
	setp.lt.s32 	%p50, %r293, %r39;
	mov.u32 	%r392, %r54;
	@%p50 bra 	$L__BB3_31;
$L__BB3_32:
	// begin inline asm
	mov.u32 %r294, %laneid;
	// end inline asm
	mov.b32 	%r295, 1;
	mov.b32 	%r308, 31;
	mov.b32 	%r309, -1;
	// begin inline asm
	{  .reg .f32 r0;  .reg .pred p;  shfl.sync.down.b32 r0|p, %f517, %r295, %r308, %r309;  @p add.f32 r0, r0, %f517;  mov.f32 %f349, r0;}
	// end inline asm
	mov.b32 	%r298, 2;
	// begin inline asm
	{  .reg .f32 r0;  .reg .pred p;  shfl.sync.down.b32 r0|p, %f349, %r298, %r308, %r309;  @p add.f32 r0, r0, %f349;  mov.f32 %f352, r0;}
	// end inline asm
	mov.b32 	%r301, 4;
	// begin inline asm
	{  .reg .f32 r0;  .reg .pred p;  shfl.sync.down.b32 r0|p, %f352, %r301, %r308, %r309;  @p add.f32 r0, r0, %f352;  mov.f32 %f355, r0;}
	// end inline asm
	mov.b32 	%r304, 8;
	// begin inline asm
	{  .reg .f32 r0;  .reg .pred p;  shfl.sync.down.b32 r0|p, %f355, %r304, %r308, %r309;  @p add.f32 r0, r0, %f355;  mov.f32 %f358, r0;}
	// end inline asm
	mov.b32 	%r307, 16;
	// begin inline asm
	{  .reg .f32 r0;  .reg .pred p;  shfl.sync.down.b32 r0|p, %f358, %r307, %r308, %r309;  @p add.f32 r0, r0, %f358;  mov.f32 %f530, r0;}
	// end inline asm
	setp.ne.s32 	%p51, %r294, 0;
	@%p51 bra 	$L__BB3_34;
	shr.u32 	%r310, %r26, 3;
	and.b32  	%r311, %r310, 124;
	mov.u32 	%r312, _ZZN3cub18CUB_300001_SM_10006detail6reduce18DeviceReduceKernelINS2_10policy_hubIfjN4cuda3std3__44plusIvEEE10Policy1000EPfjS9_fNS7_10__identityEEEvT0_PT3_T1_NS0_13GridEvenShareISH_EET2_T4_E12temp_storage;
	add.s32 	%r313, %r312, %r311;
	st.shared.f32 	[%r313+16], %f530;
$L__BB3_34:
	bar.sync 	0;
	setp.ne.s32 	%p52, %r26, 0;
	@%p52 bra 	$L__BB3_71;
	ld.shared.f32 	%f364, [_ZZN3cub18CUB_300001_SM_10006detail6reduce18DeviceReduceKernelINS2_10policy_hubIfjN4cuda3std3__44plusIvEEE10Policy1000EPfjS9_fNS7_10__identityEEEvT0_PT3_T1_NS0_13GridEvenShareISH_EET2_T4_E12temp_storage+20];
	add.f32 	%f365, %f530, %f364;
	ld.shared.f32 	%f366, [_ZZN3cub18CUB_300001_SM_10006detail6reduce18DeviceReduceKernelINS2_10policy_hubIfjN4cuda3std3__44plusIvEEE10Policy1000EPfjS9_fNS7_10__identityEEEvT0_PT3_T1_NS0_13GridEvenShareISH_EET2_T4_E12temp_storage+24];
	add.f32 	%f367, %f365, %f366;
	ld.shared.f32 	%f368, [_ZZN3cub18CUB_300001_SM_10006detail6reduce18DeviceReduceKernelINS2_10policy_hubIfjN4cuda3std3__44plusIvEEE10Policy1000EPfjS9_fNS7_10__identityEEEvT0_PT3_T1_NS0_13GridEvenShareISH_EET2_T4_E12temp_storage+28];
	add.f32 	%f369, %f367, %f368;
	ld.shared.f32 	%f370, [_ZZN3cub18CUB_300001_SM_10006detail6reduce18DeviceReduceKernelINS2_10policy_hubIfjN4cuda3std3__44plusIvEEE10Policy1000EPfjS9_fNS7_10__identityEEEvT0_PT3_T1_NS0_13GridEvenShareISH_EET2_T4_E12temp_storage+32];
	add.f32 	%f371, %f369, %f370;
	ld.shared.f32 	%f372, [_ZZN3cub18CUB_300001_SM_10006detail6reduce18DeviceReduceKernelINS2_10policy_hubIfjN4cuda3std3__44plusIvEEE10Policy1000EPfjS9_fNS7_10__identityEEEvT0_PT3_T1_NS0_13GridEvenShareISH_EET2_T4_E12temp_storage+36];
	add.f32 	%f373, %f371, %f372;
	ld.shared.f32 	%f374, [_ZZN3cub18CUB_300001_SM_10006detail6reduce18DeviceReduceKernelINS2_10policy_hubIfjN4cuda3std3__44plusIvEEE10Policy1000EPfjS9_fNS7_10__identityEEEvT0_PT3_T1_NS0_13GridEvenShareISH_EET2_T4_E12temp_storage+40];
	add.f32 	%f375, %f373, %f374;
	ld.shared.f32 	%f376, [_ZZN3cub18CUB_300001_SM_10006detail6reduce18DeviceReduceKernelINS2_10policy_hubIfjN4cuda3std3__44plusIvEEE10Policy1000EPfjS9_fNS7_10__identityEEEvT0_PT3_T1_NS0_13GridEvenShareISH_EET2_T4_E12temp_storage+44];
	add.f32 	%f377, %f375, %f376;
	ld.shared.f32 	%f378, [_ZZN3cub18CUB_300001_SM_10006detail6reduce18DeviceReduceKernelINS2_10policy_hubIfjN4cuda3std3__44plusIvEEE10Policy1000EPfjS9_fNS7_10__identityEEEvT0_PT3_T1_NS0_13GridEvenShareISH_EET2_T4_E12temp_storage+48];
	add.f32 	%f379, %f377, %f378;
	ld.shared.f32 	%f380, [_ZZN3cub18CUB_300001_SM_10006detail6reduce18DeviceReduceKernelINS2_10policy_hubIfjN4cuda3std3__44plusIvEEE10Policy1000EPfjS9_fNS7_10__identityEEEvT0_PT3_T1_NS0_13GridEvenShareISH_EET2_T4_E12temp_storage+52];
	add.f32 	%f381, %f379, %f380;
	ld.shared.f32 	%f382, [_ZZN3cub18CUB_300001_SM_10006detail6reduce18DeviceReduceKernelINS2_10policy_hubIfjN4cuda3std3__44plusIvEEE10Policy1000EPfjS9_fNS7_10__identityEEEvT0_PT3_T1_NS0_13GridEvenShareISH_EET2_T4_E12temp_storage+56];
	add.f32 	%f383, %f381, %f382;
	ld.shared.f32 	%f384, [_ZZN3cub18CUB_300001_SM_10006detail6reduce18DeviceReduceKernelINS2_10policy_hubIfjN4cuda3std3__44plusIvEEE10Policy1000EPfjS9_fNS7_10__identityEEEvT0_PT3_T1_NS0_13GridEvenShareISH_EET2_T4_E12temp_storage+60];
	add.f32 	%f385, %f383, %f384;
	ld.shared.f32 	%f386, [_ZZN3cub18CUB_300001_SM_10006detail6reduce18DeviceReduceKernelINS2_10policy_hubIfjN4cuda3std3__44plusIvEEE10Policy1000EPfjS9_fNS7_10__identityEEEvT0_PT3_T1_NS0_13GridEvenShareISH_EET2_T4_E12temp_storage+64];
	add.f32 	%f387, %f385, %f386;
	ld.shared.f32 	%f388, [_ZZN3cub18CUB_300001_SM_10006detail6reduce18DeviceReduceKernelINS2_10policy_hubIfjN4cuda3std3__44plusIvEEE10Policy1000EPfjS9_fNS7_10__identityEEEvT0_PT3_T1_NS0_13GridEvenShareISH_EET2_T4_E12temp_storage+68];
	add.f32 	%f389, %f387, %f388;
	ld.shared.f32 	%f390, [_ZZN3cub18CUB_300001_SM_10006detail6reduce18DeviceReduceKernelINS2_10policy_hubIfjN4cuda3std3__44plusIvEEE10Policy1000EPfjS9_fNS7_10__identityEEEvT0_PT3_T1_NS0_13GridEvenShareISH_EET2_T4_E12temp_storage+72];
	add.f32 	%f391, %f389, %f390;
	ld.shared.f32 	%f392, [_ZZN3cub18CUB_300001_SM_10006detail6reduce18DeviceReduceKernelINS2_10policy_hubIfjN4cuda3std3__44plusIvEEE10Policy1000EPfjS9_fNS7_10__identityEEEvT0_PT3_T1_NS0_13GridEvenShareISH_EET2_T4_E12temp_storage+76];
	add.f32 	%f530, %f391, %f392;
	bra.uni 	$L__BB3_71;
$L__BB3_36:
	sub.s32 	%r56, %r1, %r5;
	setp.gt.u32 	%p2, %r56, 8191;
	@%p2 bra 	$L__BB3_55;
	mov.u32 	%r57, %tid.x;
	setp.ge.u32 	%p14, %r57, %r56;
	mov.f32 	%f523, 0f00000000;
	mov.u32 	%r397, %r57;
	@%p14 bra 	$L__BB3_39;
	add.s32 	%r180, %r5, %r57;
	mul.wide.u32 	%rd49, %r180, 4;
	add.s64 	%rd48, %rd1, %rd49;
	// begin inline asm
	ld.global.nc.u32 %r179, [%rd48];
	// end inline asm
	mov.b32 	%f523, %r179;
	add.s32 	%r397, %r57, 512;
$L__BB3_39:
	setp.ge.u32 	%p15, %r397, %r56;
	@%p15 bra 	$L__BB3_46;
	not.b32 	%r181, %r397;
	add.s32 	%r60, %r1, %r181;
	and.b32  	%r182, %r60, 1536;
	setp.eq.s32 	%p16, %r182, 1536;
	@%p16 bra 	$L__BB3_43;
	add.s32 	%r395, %r397, %r5;
	shr.u32 	%r183, %r60, 9;
	add.s32 	%r184, %r183, 1;
	and.b32  	%r185, %r184, 3;
	neg.s32 	%r394, %r185;
$L__BB3_42:
	.pragma "nounroll";
	mul.wide.u32 	%rd51, %r395, 4;
	add.s64 	%rd50, %rd1, %rd51;
	// begin inline asm
	ld.global.nc.u32 %r186, [%rd50];
	// end inline asm
	mov.b32 	%f168, %r186;
	add.f32 	%f523, %f523, %f168;
	add.s32 	%r397, %r397, 512;
	add.s32 	%r395, %r395, 512;
	add.s32 	%r394, %r394, 1;
	setp.ne.s32 	%p17, %r394, 0;
	@%p17 bra 	$L__BB3_42;
$L__BB3_43:
	sub.s32 	%r187, %r60, %r5;
	setp.lt.u32 	%p18, %r187, 1536;
	@%p18 bra 	$L__BB3_46;
	add.s32 	%r399, %r397, 1024;
	add.s32 	%r398, %r397, %r5;
$L__BB3_45:
	mul.wide.u32 	%rd56, %r398, 4;
	add.s64 	%rd52, %rd1, %rd56;
	// begin inline asm
	ld.global.nc.u32 %r188, [%rd52];
	// end inline asm
	mov.b32 	%f169, %r188;
	add.f32 	%f170, %f523, %f169;
	add.s32 	%r192, %r398, 512;
	mul.wide.u32 	%rd57, %r192, 4;
	add.s64 	%rd53, %rd1, %rd57;
	// begin inline asm
	ld.global.nc.u32 %r189, [%rd53];
	// end inline asm
	mov.b32 	%f171, %r189;
	add.f32 	%f172, %f170, %f171;
	add.s32 	%r193, %r398, 1024;
	mul.wide.u32 	%rd58, %r193, 4;
	add.s64 	%rd54, %rd1, %rd58;
	// begin inline asm
	ld.global.nc.u32 %r190, [%rd54];
	// end inline asm
	mov.b32 	%f173, %r190;
	add.f32 	%f174, %f172, %f173;
	add.s32 	%r194, %r398, 1536;
	mul.wide.u32 	%rd59, %r194, 4;
	add.s64 	%rd55, %rd1, %rd59;
	// begin inline asm
	ld.global.nc.u32 %r191, [%rd55];
	// end inline asm
	mov.b32 	%f175, %r191;
	add.f32 	%f523, %f174, %f175;
	add.s32 	%r74, %r399, 2048;
	add.s32 	%r195, %r399, 1024;
	add.s32 	%r398, %r398, 2048;
	setp.lt.s32 	%p19, %r195, %r56;
	mov.u32 	%r399, %r74;
	@%p19 bra 	$L__BB3_45;
$L__BB3_46:
	setp.lt.u32 	%p20, %r56, 512;
	@%p20 bra 	$L__BB3_51;
	// begin inline asm
	mov.u32 %r220, %laneid;
	// end inline asm
	mov.b32 	%r221, 1;
	mov.b32 	%r234, 31;
	mov.b32 	%r235, -1;
	// begin inline asm
	{  .reg .f32 r0;  .reg .pred p;  shfl.sync.down.b32 r0|p, %f523, %r221, %r234, %r235;  @p add.f32 r0, r0, %f523;  mov.f32 %f235, r0;}
	// end inline asm
	mov.b32 	%r224, 2;
	// begin inline asm
	{  .reg .f32 r0;  .reg .pred p;  shfl.sync.down.b32 r0|p, %f235, %r224, %r234, %r235;  @p add.f32 r0, r0, %f235;  mov.f32 %f238, r0;}
	// end inline asm
	mov.b32 	%r227, 4;
	// begin inline asm
	{  .reg .f32 r0;  .reg .pred p;  shfl.sync.down.b32 r0|p, %f238, %r227, %r234, %r235;  @p add.f32 r0, r0, %f238;  mov.f32 %f241, r0;}
	// end inline asm
	mov.b32 	%r230, 8;
	// begin inline asm
	{  .reg .f32 r0;  .reg .pred p;  shfl.sync.down.b32 r0|p, %f241, %r230, %r234, %r235;  @p add.f32 r0, r0, %f241;  mov.f32 %f244, r0;}
	// end inline asm
	mov.b32 	%r233, 16;
	// begin inline asm
	{  .reg .f32 r0;  .reg .pred p;  shfl.sync.down.b32 r0|p, %f244, %r233, %r234, %r235;  @p add.f32 r0, r0, %f244;  mov.f32 %f530, r0;}
	// end inline asm
	setp.ne.s32 	%p39, %r220, 0;
	@%p39 bra 	$L__BB3_49;
	shr.u32 	%r236, %r57, 3;
	and.b32  	%r237, %r236, 124;
	mov.u32 	%r238, _ZZN3cub18CUB_300001_SM_10006detail6reduce18DeviceReduceKernelINS2_10policy_hubIfjN4cuda3std3__44plusIvEEE10Policy1000EPfjS9_fNS7_10__identityEEEvT0_PT3_T1_NS0_13GridEvenShareISH_EET2_T4_E12temp_storage;
	add.s32 	%r239, %r238, %r237;
	st.shared.f32 	[%r239+16], %f530;
$L__BB3_49:
	bar.sync 	0;
	setp.ne.s32 	%p40, %r57, 0;
	@%p40 bra 	$L__BB3_71;
	ld.shared.f32 	%f250, [_ZZN3cub18CUB_300001_SM_10006detail6reduce18DeviceReduceKernelINS2_10policy_hubIfjN4cuda3std3__44plusIvEEE10Policy1000EPfjS9_fNS7_10__identityEEEvT0_PT3_T1_NS0_13GridEvenShareISH_EET2_T4_E12temp_storage+20];
	add.f32 	%f251, %f530, %f250;
	ld.shared.f32 	%f252, [_ZZN3cub18CUB_300001_SM_10006detail6reduce18DeviceReduceKernelINS2_10policy_hubIfjN4cuda3std3__44plusIvEEE10Policy1000EPfjS9_fNS7_10__identityEEEvT0_PT3_T1_NS0_13GridEvenShareISH_EET2_T4_E12temp_storage+24];
	add.f32 	%f253, %f251, %f252;
	ld.shared.f32 	%f254, [_ZZN3cub18CUB_300001_SM_10006detail6reduce18DeviceReduceKernelINS2_10policy_hubIfjN4cuda3std3__44plusIvEEE10Policy1000EPfjS9_fNS7_10__identityEEEvT0_PT3_T1_NS0_13GridEvenShareISH_EET2_T4_E12temp_storage+28];
	add.f32 	%f255, %f253, %f254;
	ld.shared.f32 	%f256, [_ZZN3cub18CUB_300001_SM_10006detail6reduce18DeviceReduceKernelINS2_10policy_hubIfjN4cuda3std3__44plusIvEEE10Policy1000EPfjS9_fNS7_10__identityEEEvT0_PT3_T1_NS0_13GridEvenShareISH_EET2_T4_E12temp_storage+32];
	add.f32 	%f257, %f255, %f256;
	ld.shared.f32 	%f258, [_ZZN3cub18CUB_300001_SM_10006detail6reduce18DeviceReduceKernelINS2_10policy_hubIfjN4cuda3std3__44plusIvEEE10Policy1000EPfjS9_fNS7_10__identityEEEvT0_PT3_T1_NS0_13GridEvenShareISH_EET2_T4_E12temp_storage+36];
	add.f32 	%f259, %f257, %f258;
	ld.shared.f32 	%f260, [_ZZN3cub18CUB_300001_SM_10006detail6reduce18DeviceReduceKernelINS2_10policy_hubIfjN4cuda3std3__44plusIvEEE10Policy1000EPfjS9_fNS7_10__identityEEEvT0_PT3_T1_NS0_13GridEvenShareISH_EET2_T4_E12temp_storage+40];
	add.f32 	%f261, %f259, %f260;
	ld.shared.f32 	%f262, [_ZZN3cub18CUB_300001_SM_10006detail6reduce18DeviceReduceKernelINS2_10policy_hubIfjN4cuda3std3__44plusIvEEE10Policy1000EPfjS9_fNS7_10__identityEEEvT0_PT3_T1_NS0_13GridEvenShareISH_EET2_T4_E12temp_storage+44];
	add.f32 	%f263, %f261, %f262;
	ld.shared.f32 	%f264, [_ZZN3cub18CUB_300001_SM_10006detail6reduce18DeviceReduceKernelINS2_10policy_hubIfjN4cuda3std3__44plusIvEEE10Policy1000EPfjS9_fNS7_10__identityEEEvT0_PT3_T1_NS0_13GridEvenShareISH_EET2_T4_E12temp_storage+48];
	add.f32 	%f265, %f263, %f264;
	ld.shared.f32 	%f266, [_ZZN3cub18CUB_300001_SM_10006detail6reduce18DeviceReduceKernelINS2_10policy_hubIfjN4cuda3std3__44plusIvEEE10Policy1000EPfjS9_fNS7_10__identityEEEvT0_PT3_T1_NS0_13GridEvenShareISH_EET2_T4_E12temp_storage+52];
	add.f32 	%f267, %f265, %f266;
	ld.shared.f32 	%f268, [_ZZN3cub18CUB_300001_SM_10006detail6reduce18DeviceReduceKernelINS2_10policy_hubIfjN4cuda3std3__44plusIvEEE10Policy1000EPfjS9_fNS7_10__identityEEEvT0_PT3_T1_NS0_13GridEvenShareISH_EET2_T4_E12temp_storage+56];
	add.f32 	%f269, %f267, %f268;
	ld.shared.f32 	%f270, [_ZZN3cub18CUB_300001_SM_10006detail6reduce18DeviceReduceKernelINS2_10policy_hubIfjN4cuda3std3__44plusIvEEE10Policy1000EPfjS9_fNS7_10__identityEEEvT0_PT3_T1_NS0_13GridEvenShareISH_EET2_T4_E12temp_storage+60];
	add.f32 	%f271, %f269, %f270;
	ld.shared.f32 	%f272, [_ZZN3cub18CUB_300001_SM_10006detail6reduce18DeviceReduceKernelINS2_10policy_hubIfjN4cuda3std3__44plusIvEEE10Policy1000EPfjS9_fNS7_10__identityEEEvT0_PT3_T1_NS0_13GridEvenShareISH_EET2_T4_E12temp_storage+64];
	add.f32 	%f273, %f271, %f272;
	ld.shared.f32 	%f274, [_ZZN3cub18CUB_300001_SM_10006detail6reduce18DeviceReduceKernelINS2_10policy_hubIfjN4cuda3std3__44plusIvEEE10Policy1000EPfjS9_fNS7_10__identityEEEvT0_PT3_T1_NS0_13GridEvenShareISH_EET2_T4_E12temp_storage+68];
	add.f32 	%f275, %f273, %f274;
	ld.shared.f32 	%f276, [_ZZN3cub18CUB_300001_SM_10006detail6reduce18DeviceReduceKernelINS2_10policy_hubIfjN4cuda3std3__44plusIvEEE10Policy1000EPfjS9_fNS7_10__identityEEEvT0_PT3_T1_NS0_13GridEvenShareISH_EET2_T4_E12temp_storage+72];
	add.f32 	%f277, %f275, %f276;
	ld.shared.f32 	%f278, [_ZZN3cub18CUB_300001_SM_10006detail6reduce18DeviceReduceKernelINS2_10policy_hubIfjN4cuda3std3__44plusIvEEE10Policy1000EPfjS9_fNS7_10__identityEEEvT0_PT3_T1_NS0_13GridEvenShareISH_EET2_T4_E12temp_storage+76];
	add.f32 	%f530, %f277, %f278;
	bra.uni 	$L__BB3_71;
$L__BB3_51:
	// begin inline asm
	mov.u32 %r196, %laneid;
	// end inline asm
	and.b32  	%r212, %r57, 992;
	add.s32 	%r213, %r212, 32;
	setp.gt.u32 	%p21, %r213, %r56;
	not.b32 	%r214, %r212;
	add.s32 	%r215, %r56, %r214;
	selp.b32 	%r210, %r215, 31, %p21;
	mov.b32 	%r197, 1;
	mov.b32 	%r211, -1;
	// begin inline asm
	{  .reg .f32 r0;  .reg .pred p;  shfl.sync.down.b32 r0|p, %f523, %r197, %r210, %r211;  @p add.f32 r0, r0, %f523;  mov.f32 %f176, r0;}
	// end inline asm
	mov.b32 	%r200, 2;
	// begin inline asm
	{  .reg .f32 r0;  .reg .pred p;  shfl.sync.down.b32 r0|p, %f176, %r200, %r210, %r211;  @p add.f32 r0, r0, %f176;  mov.f32 %f179, r0;}
	// end inline asm
	mov.b32 	%r203, 4;
	// begin inline asm
	{  .reg .f32 r0;  .reg .pred p;  shfl.sync.down.b32 r0|p, %f179, %r203, %r210, %r211;  @p add.f32 r0, r0, %f179;  mov.f32 %f182, r0;}
	// end inline asm
	mov.b32 	%r206, 8;
	// begin inline asm
	{  .reg .f32 r0;  .reg .pred p;  shfl.sync.down.b32 r0|p, %f182, %r206, %r210, %r211;  @p add.f32 r0, r0, %f182;  mov.f32 %f185, r0;}
	// end inline asm
	mov.b32 	%r209, 16;
	// begin inline asm
	{  .reg .f32 r0;  .reg .pred p;  shfl.sync.down.b32 r0|p, %f185, %r209, %r210, %r211;  @p add.f32 r0, r0, %f185;  mov.f32 %f530, r0;}
	// end inline asm
	setp.ne.s32 	%p22, %r196, 0;
	@%p22 bra 	$L__BB3_53;
	shr.u32 	%r216, %r57, 3;
	and.b32  	%r217, %r216, 124;
	mov.u32 	%r218, _ZZN3cub18CUB_300001_SM_10006detail6reduce18DeviceReduceKernelINS2_10policy_hubIfjN4cuda3std3__44plusIvEEE10Policy1000EPfjS9_fNS7_10__identityEEEvT0_PT3_T1_NS0_13GridEvenShareISH_EET2_T4_E12temp_storage;
	add.s32 	%r219, %r218, %r217;
	st.shared.f32 	[%r219+16], %f530;
$L__BB3_53:
	bar.sync 	0;
	setp.ne.s32 	%p23, %r57, 0;
	@%p23 bra 	$L__BB3_71;
	setp.gt.u32 	%p24, %r56, 32;
	ld.shared.f32 	%f191, [_ZZN3cub18CUB_300001_SM_10006detail6reduce18DeviceReduceKernelINS2_10policy_hubIfjN4cuda3std3__44plusIvEEE10Policy1000EPfjS9_fNS7_10__identityEEEvT0_PT3_T1_NS0_13GridEvenShareISH_EET2_T4_E12temp_storage+20];
	add.f32 	%f192, %f530, %f191;
	selp.f32 	%f193, %f192, %f530, %p24;
	setp.gt.u32 	%p25, %r56, 64;
	ld.shared.f32 	%f194, [_ZZN3cub18CUB_300001_SM_10006detail6reduce18DeviceReduceKernelINS2_10policy_hubIfjN4cuda3std3__44plusIvEEE10Policy1000EPfjS9_fNS7_10__identityEEEvT0_PT3_T1_NS0_13GridEvenShareISH_EET2_T4_E12temp_storage+24];
	add.f32 	%f195, %f194, %f193;
	selp.f32 	%f196, %f195, %f193, %p25;
	setp.gt.u32 	%p26, %r56, 96;
	ld.shared.f32 	%f197, [_ZZN3cub18CUB_300001_SM_10006detail6reduce18DeviceReduceKernelINS2_10policy_hubIfjN4cuda3std3__44plusIvEEE10Policy1000EPfjS9_fNS7_10__identityEEEvT0_PT3_T1_NS0_13GridEvenShareISH_EET2_T4_E12temp_storage+28];
	add.f32 	%f198, %f197, %f196;
	selp.f32 	%f199, %f198, %f196, %p26;
	setp.gt.u32 	%p27, %r56, 128;
	ld.shared.f32 	%f200, [_ZZN3cub18CUB_300001_SM_10006detail6reduce18DeviceReduceKernelINS2_10policy_hubIfjN4cuda3std3__44plusIvEEE10Policy1000EPfjS9_fNS7_10__identityEEEvT0_PT3_T1_NS0_13GridEvenShareISH_EET2_T4_E12temp_storage+32];
	add.f32 	%f201, %f200, %f199;
	selp.f32 	%f202, %f201, %f199, %p27;
	setp.gt.u32 	%p28, %r56, 160;
	ld.shared.f32 	%f203, [_ZZN3cub18CUB_300001_SM_10006detail6reduce18DeviceReduceKernelINS2_10policy_hubIfjN4cuda3std3__44plusIvEEE10Policy1000EPfjS9_fNS7_10__identityEEEvT0_PT3_T1_NS0_13GridEvenShareISH_EET2_T4_E12temp_storage+36];
	add.f32 	%f204, %f203, %f202;
	selp.f32 	%f205, %f204, %f202, %p28;
	setp.gt.u32 	%p29, %r56, 192;
	ld.shared.f32 	%f206, [_ZZN3cub18CUB_300001_SM_10006detail6reduce18DeviceReduceKernelINS2_10policy_hubIfjN4cuda3std3__44plusIvEEE10Policy1000EPfjS9_fNS7_10__identityEEEvT0_PT3_T1_NS0_13GridEvenShareISH_EET2_T4_E12temp_storage+40];
	add.f32 	%f207, %f206, %f205;
	selp.f32 	%f208, %f207, %f205, %p29;
	setp.gt.u32 	%p30, %r56, 224;
	ld.shared.f32 	%f209, [_ZZN3cub18CUB_300001_SM_10006detail6reduce18DeviceReduceKernelINS2_10policy_hubIfjN4cuda3std3__44plusIvEEE10Policy1000EPfjS9_fNS7_10__identityEEEvT0_PT3_T1_NS0_13GridEvenShareISH_EET2_T4_E12temp_storage+44];
	add.f32 	%f210, %f209, %f208;
	selp.f32 	%f211, %f210, %f208, %p30;
	setp.gt.u32 	%p31, %r56, 256;
	ld.shared.f32 	%f212, [_ZZN3cub18CUB_300001_SM_10006detail6reduce18DeviceReduceKernelINS2_10policy_hubIfjN4cuda3std3__44plusIvEEE10Policy1000EPfjS9_fNS7_10__identityEEEvT0_PT3_T1_NS0_13GridEvenShareISH_EET2_T4_E12temp_storage+48];
	add.f32 	%f213, %f212, %f211;
	selp.f32 	%f214, %f213, %f211, %p31;
	setp.gt.u32 	%p32, %r56, 288;
	ld.shared.f32 	%f215, [_ZZN3cub18CUB_300001_SM_10006detail6reduce18DeviceReduceKernelINS2_10policy_hubIfjN4cuda3std3__44plusIvEEE10Policy1000EPfjS9_fNS7_10__identityEEEvT0_PT3_T1_NS0_13GridEvenShareISH_EET2_T4_E12temp_storage+52];
	add.f32 	%f216, %f215, %f214;
	selp.f32 	%f217, %f216, %f214, %p32;
	setp.gt.u32 	%p33, %r56, 320;
	ld.shared.f32 	%f218, [_ZZN3cub18CUB_300001_SM_10006detail6reduce18DeviceReduceKernelINS2_10policy_hubIfjN4cuda3std3__44plusIvEEE10Policy1000EPfjS9_fNS7_10__identityEEEvT0_PT3_T1_NS0_13GridEvenShareISH_EET2_T4_E12temp_storage+56];
	add.f32 	%f219, %f218, %f217;
	selp.f32 	%f220, %f219, %f217, %p33;
	setp.gt.u32 	%p34, %r56, 352;
	ld.shared.f32 	%f221, [_ZZN3cub18CUB_300001_SM_10006detail6reduce18DeviceReduceKernelINS2_10policy_hubIfjN4cuda3std3__44plusIvEEE10Policy1000EPfjS9_fNS7_10__identityEEEvT0_PT3_T1_NS0_13GridEvenShareISH_EET2_T4_E12temp_storage+60];
	add.f32 	%f222, %f221, %f220;
	selp.f32 	%f223, %f222, %f220, %p34;
	setp.gt.u32 	%p35, %r56, 384;
	ld.shared.f32 	%f224, [_ZZN3cub18CUB_300001_SM_10006detail6reduce18DeviceReduceKernelINS2_10policy_hubIfjN4cuda3std3__44plusIvEEE10Policy1000EPfjS9_fNS7_10__identityEEEvT0_PT3_T1_NS0_13GridEvenShareISH_EET2_T4_E12temp_storage+64];
	add.f32 	%f225, %f224, %f223;
	selp.f32 	%f226, %f225, %f223, %p35;
	setp.gt.u32 	%p36, %r56, 416;
	ld.shared.f32 	%f227, [_ZZN3cub18CUB_300001_SM_10006detail6reduce18DeviceReduceKernelINS2_10policy_hubIfjN4cuda3std3__44plusIvEEE10Policy1000EPfjS9_fNS7_10__identityEEEvT0_PT3_T1_NS0_13GridEvenShareISH_EET2_T4_E12temp_storage+68];
	add.f32 	%f228, %f227, %f226;
	selp.f32 	%f229, %f228, %f226, %p36;
	setp.gt.u32 	%p37, %r56, 448;
	ld.shared.f32 	%f230, [_ZZN3cub18CUB_300001_SM_10006detail6reduce18DeviceReduceKernelINS2_10policy_hubIfjN4cuda3std3__44plusIvEEE10Policy1000EPfjS9_fNS7_10__identityEEEvT0_PT3_T1_NS0_13GridEvenShareISH_EET2_T4_E12temp_storage+72];
	add.f32 	%f231, %f230, %f229;
	selp.f32 	%f232, %f231, %f229, %p37;
	setp.gt.u32 	%p38, %r56, 480;
	ld.shared.f32 	%f233, [_ZZN3cub18CUB_300001_SM_10006detail6reduce18DeviceReduceKernelINS2_10policy_hubIfjN4cuda3std3__44plusIvEEE10Policy1000EPfjS9_fNS7_10__identityEEEvT0_PT3_T1_NS0_13GridEvenShareISH_EET2_T4_E12temp_storage+76];
	add.f32 	%f234, %f233, %f232;
	selp.f32 	%f530, %f234, %f232, %p38;
	bra.uni 	$L__BB3_71;
$L__BB3_55:
	mov.u32 	%r76, %tid.x;
	add.s32 	%r121, %r76, %r5;
	mul.wide.u32 	%rd20, %r121, 4;
	add.s64 	%rd4, %rd1, %rd20;
	// begin inline asm
	ld.global.nc.u32 %r105, [%rd4];
	// end inline asm
	mov.b32 	%f52, %r105;
	add.s64 	%rd5, %rd4, 2048;
	// begin inline asm
	ld.global.nc.u32 %r106, [%rd5];
	// end inline asm
	mov.b32 	%f53, %r106;
	add.s64 	%rd6, %rd4, 4096;
	// begin inline asm
	ld.global.nc.u32 %r107, [%rd6];
	// end inline asm
	mov.b32 	%f54, %r107;
	add.s64 	%rd7, %rd4, 6144;
	// begin inline asm
	ld.global.nc.u32 %r108, [%rd7];
	// end inline asm
	mov.b32 	%f55, %r108;
	add.s64 	%rd8, %rd4, 8192;
	// begin inline asm
	ld.global.nc.u32 %r109, [%rd8];
	// end inline asm
	mov.b32 	%f56, %r109;
	add.s64 	%rd9, %rd4, 10240;
	// begin inline asm
	ld.global.nc.u32 %r110, [%rd9];
	// end inline asm
	mov.b32 	%f57, %r110;
	add.s64 	%rd10, %rd4, 12288;
	// begin inline asm
	ld.global.nc.u32 %r111, [%rd10];
	// end inline asm
	mov.b32 	%f58, %r111;
	add.s64 	%rd11, %rd4, 14336;
	// begin inline asm
	ld.global.nc.u32 %r112, [%rd11];
	// end inline asm
	mov.b32 	%f59, %r112;
	add.s64 	%rd12, %rd4, 16384;
	// begin inline asm
	ld.global.nc.u32 %r113, [%rd12];
	// end inline asm
	mov.b32 	%f60, %r113;
	add.s64 	%rd13, %rd4, 18432;
	// begin inline asm
	ld.global.nc.u32 %r114, [%rd13];
	// end inline asm
	mov.b32 	%f61, %r114;
	add.s64 	%rd14, %rd4, 20480;
	// begin inline asm
	ld.global.nc.u32 %r115, [%rd14];
	// end inline asm
	mov.b32 	%f62, %r115;
	add.s64 	%rd15, %rd4, 22528;
	// begin inline asm
	ld.global.nc.u32 %r116, [%rd15];
	// end inline asm
	mov.b32 	%f63, %r116;
	add.s64 	%rd16, %rd4, 24576;
	// begin inline asm
	ld.global.nc.u32 %r117, [%rd16];
	// end inline asm
	mov.b32 	%f64, %r117;
	add.s64 	%rd17, %rd4, 26624;
	// begin inline asm
	ld.global.nc.u32 %r118, [%rd17];
	// end inline asm
	mov.b32 	%f65, %r118;
	add.s64 	%rd18, %rd4, 28672;
	// begin inline asm
	ld.global.nc.u32 %r119, [%rd18];
	// end inline asm
	mov.b32 	%f66, %r119;
	add.s64 	%rd19, %rd4, 30720;
	// begin inline asm
	ld.global.nc.u32 %r120, [%rd19];
	// end inline asm
	mov.b32 	%f67, %r120;
	add.f32 	%f68, %f52, %f53;
	add.f32 	%f69, %f54, %f55;
	add.f32 	%f70, %f56, %f57;
	add.f32 	%f71, %f58, %f59;
	add.f32 	%f72, %f60, %f61;
	add.f32 	%f73, %f62, %f63;
	add.f32 	%f74, %f64, %f65;
	add.f32 	%f75, %f66, %f67;
	add.f32 	%f76, %f68, %f69;
	add.f32 	%f77, %f70, %f71;
	add.f32 	%f78, %f72, %f73;
	add.f32 	%f79, %f74, %f75;
	add.f32 	%f80, %f76, %f77;
	add.f32 	%f81, %f78, %f79;
	add.f32 	%f529, %f80, %f81;
	setp.lt.u32 	%p3, %r56, %r4;
	@%p3 bra 	$L__BB3_67;
	add.s32 	%r77, %r4, %r5;
	add.s32 	%r401, %r77, 512;
	add.s32 	%r400, %r77, %r76;
	mov.b32 	%r402, 0;
$L__BB3_57:
	add.s32 	%r5, %r5, %r4;
	add.s32 	%r123, %r1, -8192;
	setp.gt.u32 	%p4, %r5, %r123;
	@%p4 bra 	$L__BB3_59;
	add.s32 	%r140, %r76, %r5;
	mul.wide.u32 	%rd37, %r140, 4;
	add.s64 	%rd21, %rd1, %rd37;
	// begin inline asm
	ld.global.nc.u32 %r124, [%rd21];
	// end inline asm
	mov.b32 	%f82, %r124;
	add.s64 	%rd22, %rd21, 2048;
	// begin inline asm
	ld.global.nc.u32 %r125, [%rd22];
	// end inline asm
	mov.b32 	%f83, %r125;
	add.s64 	%rd23, %rd21, 4096;
	// begin inline asm
	ld.global.nc.u32 %r126, [%rd23];
	// end inline asm
	mov.b32 	%f84, %r126;
	add.s64 	%rd24, %rd21, 6144;
	// begin inline asm
	ld.global.nc.u32 %r127, [%rd24];
	// end inline asm
	mov.b32 	%f85, %r127;
	add.s64 	%rd25, %rd21, 8192;
	// begin inline asm
	ld.global.nc.u32 %r128, [%rd25];
	// end inline asm
	mov.b32 	%f86, %r128;
	add.s64 	%rd26, %rd21, 10240;
	// begin inline asm
	ld.global.nc.u32 %r129, [%rd26];
	// end inline asm
	mov.b32 	%f87, %r129;
	add.s64 	%rd27, %rd21, 12288;
	// begin inline asm
	ld.global.nc.u32 %r130, [%rd27];
	// end inline asm
	mov.b32 	%f88, %r130;
	add.s64 	%rd28, %rd21, 14336;
	// begin inline asm
	ld.global.nc.u32 %r131, [%rd28];
	// end inline asm
	mov.b32 	%f89, %r131;
	add.s64 	%rd29, %rd21, 16384;
	// begin inline asm
	ld.global.nc.u32 %r132, [%rd29];
	// end inline asm
	mov.b32 	%f90, %r132;
	add.s64 	%rd30, %rd21, 18432;
	// begin inline asm
	ld.global.nc.u32 %r133, [%rd30];
	// end inline asm
	mov.b32 	%f91, %r133;
	add.s64 	%rd31, %rd21, 20480;
	// begin inline asm
	ld.global.nc.u32 %r134, [%rd31];
	// end inline asm
	mov.b32 	%f92, %r134;
	add.s64 	%rd32, %rd21, 22528;
	// begin inline asm
	ld.global.nc.u32 %r135, [%rd32];
	// end inline asm
	mov.b32 	%f93, %r135;
	add.s64 	%rd33, %rd21, 24576;
	// begin inline asm
	ld.global.nc.u32 %r136, [%rd33];
	// end inline asm
	mov.b32 	%f94, %r136;
	add.s64 	%rd34, %rd21, 26624;
	// begin inline asm
	ld.global.nc.u32 %r137, [%rd34];
	// end inline asm
	mov.b32 	%f95, %r137;
	add.s64 	%rd35, %rd21, 28672;
	// begin inline asm
	ld.global.nc.u32 %r138, [%rd35];
	// end inline asm
	mov.b32 	%f96, %r138;
	add.s64 	%rd36, %rd21, 30720;
	// begin inline asm
	ld.global.nc.u32 %r139, [%rd36];
	// end inline asm
	mov.b32 	%f97, %r139;
	add.f32 	%f98, %f529, %f82;
	add.f32 	%f99, %f83, %f84;
	add.f32 	%f100, %f85, %f86;
	add.f32 	%f101, %f87, %f88;
	add.f32 	%f102, %f89, %f90;
	add.f32 	%f103, %f91, %f92;
	add.f32 	%f104, %f93, %f94;
	add.f32 	%f105, %f95, %f96;
	add.f32 	%f106, %f98, %f99;
	add.f32 	%f107, %f100, %f101;
	add.f32 	%f108, %f102, %f103;
	add.f32 	%f109, %f104, %f105;
	add.f32 	%f110, %f106, %f107;
	add.f32 	%f111, %f108, %f109;
	add.f32 	%f112, %f110, %f111;
	add.f32 	%f529, %f112, %f97;
	sub.s32 	%r141, %r1, %r5;
	setp.lt.u32 	%p5, %r141, %r4;
	add.s32 	%r402, %r402, 1;
	add.s32 	%r401, %r401, %r4;
	add.s32 	%r400, %r400, %r4;
	@%p5 bra 	$L__BB3_67;
	bra.uni 	$L__BB3_57;
$L__BB3_59:
	setp.le.u32 	%p6, %r1, %r5;
	@%p6 bra 	$L__BB3_67;
	sub.s32 	%r88, %r1, %r5;
	setp.ge.s32 	%p7, %r76, %r88;
	@%p7 bra 	$L__BB3_67;
	not.b32 	%r142, %r76;
	add.s32 	%r143, %r1, %r142;
	sub.s32 	%r144, %r143, %r77;
	mul.lo.s32 	%r145, %r2, %r402;
	shl.b32 	%r146, %r145, 13;
	sub.s32 	%r89, %r144, %r146;
	shr.u32 	%r147, %r143, 9;
	add.s32 	%r90, %r147, 1;
	and.b32  	%r148, %r143, 1536;
	setp.eq.s32 	%p8, %r148, 1536;
	mov.u32 	%r407, %r76;
	@%p8 bra 	$L__BB3_64;
	and.b32  	%r149, %r90, 3;
	neg.s32 	%r404, %r149;
	mov.u32 	%r407, %r76;
$L__BB3_63:
	.pragma "nounroll";
	mul.wide.u32 	%rd39, %r400, 4;
	add.s64 	%rd38, %rd1, %rd39;
	// begin inline asm
	ld.global.nc.u32 %r150, [%rd38];
	// end inline asm
	mov.b32 	%f114, %r150;
	add.f32 	%f529, %f529, %f114;
	add.s32 	%r407, %r407, 512;
	add.s32 	%r400, %r400, 512;
	add.s32 	%r404, %r404, 1;
	setp.ne.s32 	%p9, %r404, 0;
	@%p9 bra 	$L__BB3_63;
$L__BB3_64:
	setp.lt.u32 	%p10, %r89, 1536;
	@%p10 bra 	$L__BB3_67;
	add.s32 	%r409, %r407, 1024;
	add.s32 	%r408, %r407, %r401;
$L__BB3_66:
	add.s32 	%r155, %r408, -512;
	mul.wide.u32 	%rd44, %r155, 4;
	add.s64 	%rd40, %rd1, %rd44;
	// begin inline asm
	ld.global.nc.u32 %r151, [%rd40];
	// end inline asm
	mov.b32 	%f115, %r151;
	add.f32 	%f116, %f529, %f115;
	mul.wide.u32 	%rd45, %r408, 4;
	add.s64 	%rd41, %rd1, %rd45;
	// begin inline asm
	ld.global.nc.u32 %r152, [%rd41];
	// end inline asm
	mov.b32 	%f117, %r152;
	add.f32 	%f118, %f116, %f117;
	add.s32 	%r156, %r408, 512;
	mul.wide.u32 	%rd46, %r156, 4;
	add.s64 	%rd42, %rd1, %rd46;
	// begin inline asm
	ld.global.nc.u32 %r153, [%rd42];
	// end inline asm
	mov.b32 	%f119, %r153;
	add.f32 	%f120, %f118, %f119;
	add.s32 	%r157, %r408, 1024;
	mul.wide.u32 	%rd47, %r157, 4;
	add.s64 	%rd43, %rd1, %rd47;
	// begin inline asm
	ld.global.nc.u32 %r154, [%rd43];
	// end inline asm
	mov.b32 	%f121, %r154;
	add.f32 	%f529, %f120, %f121;
	add.s32 	%r103, %r409, 2048;
	add.s32 	%r158, %r409, 1024;
	add.s32 	%r408, %r408, 2048;
	setp.lt.s32 	%p11, %r158, %r88;
	mov.u32 	%r409, %r103;
	@%p11 bra 	$L__BB3_66;
$L__BB3_67:
	// begin inline asm
	mov.u32 %r159, %laneid;
	// end inline asm
	mov.b32 	%r160, 1;
	mov.b32 	%r173, 31;
	mov.b32 	%r174, -1;
	// begin inline asm
	{  .reg .f32 r0;  .reg .pred p;  shfl.sync.down.b32 r0|p, %f529, %r160, %r173, %r174;  @p add.f32 r0, r0, %f529;  mov.f32 %f122, r0;}
	// end inline asm
	mov.b32 	%r163, 2;
	// begin inline asm
	{  .reg .f32 r0;  .reg .pred p;  shfl.sync.down.b32 r0|p, %f122, %r163, %r173, %r174;  @p add.f32 r0, r0, %f122;  mov.f32 %f125, r0;}
	// end inline asm
	mov.b32 	%r166, 4;
	// begin inline asm
	{  .reg .f32 r0;  .reg .pred p;  shfl.sync.down.b32 r0|p, %f125, %r166, %r173, %r174;  @p add.f32 r0, r0, %f125;  mov.f32 %f128, r0;}
	// end inline asm
	mov.b32 	%r169, 8;
	// begin inline asm
	{  .reg .f32 r0;  .reg .pred p;  shfl.sync.down.b32 r0|p, %f128, %r169, %r173, %r174;  @p add.f32 r0, r0, %f128;  mov.f32 %f131, r0;}
	// end inline asm
	mov.b32 	%r172, 16;
	// begin inline asm
	{  .reg .f32 r0;  .reg .pred p;  shfl.sync.down.b32 r0|p, %f131, %r172, %r173, %r174;  @p add.f32 r0, r0, %f131;  mov.f32 %f530, r0;}
	// end inline asm
	setp.ne.s32 	%p12, %r159, 0;
	@%p12 bra 	$L__BB3_69;
	shr.u32 	%r175, %r76, 3;
	and.b32  	%r176, %r175, 124;
	mov.u32 	%r177, _ZZN3cub18CUB_300001_SM_10006detail6reduce18DeviceReduceKernelINS2_10policy_hubIfjN4cuda3std3__44plusIvEEE10Policy1000EPfjS9_fNS7_10__identityEEEvT0_PT3_T1_NS0_13GridEvenShareISH_EET2_T4_E12temp_storage;
	add.s32 	%r178, %r177, %r176;
	st.shared.f32 	[%r178+16], %f530;
$L__BB3_69:
	bar.sync 	0;
	setp.ne.s32 	%p13, %r76, 0;
	@%p13 bra 	$L__BB3_71;
	ld.shared.f32 	%f137, [_ZZN3cub18CUB_300001_SM_10006detail6reduce18DeviceReduceKernelINS2_10policy_hubIfjN4cuda3std3__44plusIvEEE10Policy1000EPfjS9_fNS7_10__identityEEEvT0_PT3_T1_NS0_13GridEvenShareISH_EET2_T4_E12temp_storage+20];
	add.f32 	%f138, %f530, %f137;
	ld.shared.f32 	%f139, [_ZZN3cub18CUB_300001_SM_10006detail6reduce18DeviceReduceKernelINS2_10policy_hubIfjN4cuda3std3__44plusIvEEE10Policy1000EPfjS9_fNS7_10__identityEEEvT0_PT3_T1_NS0_13GridEvenShareISH_EET2_T4_E12temp_storage+24];
	add.f32 	%f140, %f138, %f139;
	ld.shared.f32 	%f141, [_ZZN3cub18CUB_300001_SM_10006detail6reduce18DeviceReduceKernelINS2_10policy_hubIfjN4cuda3std3__44plusIvEEE10Policy1000EPfjS9_fNS7_10__identityEEEvT0_PT3_T1_NS0_13GridEvenShareISH_EET2_T4_E12temp_storage+28];
	add.f32 	%f142, %f140, %f141;
	ld.shared.f32 	%f143, [_ZZN3cub18CUB_300001_SM_10006detail6reduce18DeviceReduceKernelINS2_10policy_hubIfjN4cuda3std3__44plusIvEEE10Policy1000EPfjS9_fNS7_10__identityEEEvT0_PT3_T1_NS0_13GridEvenShareISH_EET2_T4_E12temp_storage+32];
	add.f32 	%f144, %f142, %f143;
	ld.shared.f32 	%f145, [_ZZN3cub18CUB_300001_SM_10006detail6reduce18DeviceReduceKernelINS2_10policy_hubIfjN4cuda3std3__44plusIvEEE10Policy1000EPfjS9_fNS7_10__identityEEEvT0_PT3_T1_NS0_13GridEvenShareISH_EET2_T4_E12temp_storage+36];
	add.f32 	%f146, %f144, %f145;
	ld.shared.f32 	%f147, [_ZZN3cub18CUB_300001_SM_10006detail6reduce18DeviceReduceKernelINS2_10policy_hubIfjN4cuda3std3__44plusIvEEE10Policy1000EPfjS9_fNS7_10__identityEEEvT0_PT3_T1_NS0_13GridEvenShareISH_EET2_T4_E12temp_storage+40];
	add.f32 	%f148, %f146, %f147;
	ld.shared.f32 	%f149, [_ZZN3cub18CUB_300001_SM_10006detail6reduce18DeviceReduceKernelINS2_10policy_hubIfjN4cuda3std3__44plusIvEEE10Policy1000EPfjS9_fNS7_10__identityEEEvT0_PT3_T1_NS0_13GridEvenShareISH_EET2_T4_E12temp_storage+44];
	add.f32 	%f150, %f148, %f149;
	ld.shared.f32 	%f151, [_ZZN3cub18CUB_300001_SM_10006detail6reduce18DeviceReduceKernelINS2_10policy_hubIfjN4cuda3std3__44plusIvEEE10Policy1000EPfjS9_fNS7_10__identityEEEvT0_PT3_T1_NS0_13GridEvenShareISH_EET2_T4_E12temp_storage+48];
	add.f32 	%f152, %f150, %f151;
	ld.shared.f32 	%f153, [_ZZN3cub18CUB_300001_SM_10006detail6reduce18DeviceReduceKernelINS2_10policy_hubIfjN4cuda3std3__44plusIvEEE10Policy1000EPfjS9_fNS7_10__identityEEEvT0_PT3_T1_NS0_13GridEvenShareISH_EET2_T4_E12temp_storage+52];
	add.f32 	%f154, %f152, %f153;
	ld.shared.f32 	%f155, [_ZZN3cub18CUB_300001_SM_10006detail6reduce18DeviceReduceKernelINS2_10policy_hubIfjN4cuda3std3__44plusIvEEE10Policy1000EPfjS9_fNS7_10__identityEEEvT0_PT3_T1_NS0_13GridEvenShareISH_EET2_T4_E12temp_storage+56];
	add.f32 	%f156, %f154, %f155;
	ld.shared.f32 	%f157, [_ZZN3cub18CUB_300001_SM_10006detail6reduce18DeviceReduceKernelINS2_10policy_hubIfjN4cuda3std3__44plusIvEEE10Policy1000EPfjS9_fNS7_10__identityEEEvT0_PT3_T1_NS0_13GridEvenShareISH_EET2_T4_E12temp_storage+60];
	add.f32 	%f158, %f156, %f157;
	ld.shared.f32 	%f159, [_ZZN3cub18CUB_300001_SM_10006detail6reduce18DeviceReduceKernelINS2_10policy_hubIfjN4cuda3std3__44plusIvEEE10Policy1000EPfjS9_fNS7_10__identityEEEvT0_PT3_T1_NS0_13GridEvenShareISH_EET2_T4_E12temp_storage+64];
	add.f32 	%f160, %f158, %f159;
	ld.shared.f32 	%f161, [_ZZN3cub18CUB_300001_SM_10006detail6reduce18DeviceReduceKernelINS2_10policy_hubIfjN4cuda3std3__44plusIvEEE10Policy1000EPfjS9_fNS7_10__identityEEEvT0_PT3_T1_NS0_13GridEvenShareISH_EET2_T4_E12temp_storage+68];
	add.f32 	%f162, %f160, %f161;
	ld.shared.f32 	%f163, [_ZZN3cub18CUB_300001_SM_10006detail6reduce18DeviceReduceKernelINS2_10policy_hubIfjN4cuda3std3__44plusIvEEE10Policy1000EPfjS9_fNS7_10__identityEEEvT0_PT3_T1_NS0_13GridEvenShareISH_EET2_T4_E12temp_storage+72];
	add.f32 	%f164, %f162, %f163;
	ld.shared.f32 	%f165, [_ZZN3cub18CUB_300001_SM_10006detail6reduce18DeviceReduceKernelINS2_10policy_hubIfjN4cuda3std3__44plusIvEEE10Policy1000EPfjS9_fNS7_10__identityEEEvT0_PT3_T1_NS0_13GridEvenShareISH_EET2_T4_E12temp_storage+76];
	add.f32 	%f530, %f164, %f165;
$L__BB3_71:
	mov.u32 	%r375, %tid.x;
	setp.ne.s32 	%p80, %r375, 0;
	@%p80 bra 	$L__BB3_73;
	ld.param.u64 	%rd119, [_ZN3cub18CUB_300001_SM_10006detail6reduce18DeviceReduceKernelINS2_10policy_hubIfjN4cuda3std3__44plusIvEEE10Policy1000EPfjS9_fNS7_10__identityEEEvT0_PT3_T1_NS0_13GridEvenShareISH_EET2_T4__param_1];
	cvta.to.global.u64 	%rd116, %rd119;
	mul.wide.u32 	%rd117, %r3, 4;
	add.s64 	%rd118, %rd116, %rd117;
	st.global.f32 	[%rd118], %f530;
$L__BB3_73:
	ret;

}
	// .globl	_ZN3cub18CUB_300001_SM_10006detail6reduce28DeviceReduceSingleTileKernelINS2_10policy_hubIfjN4cuda3std3__44plusIvEEE10Policy1000EPfSC_iS9_ffNS7_10__identityEEEvT0_T1_T2_T3_T4_T6_
.visible .entry _ZN3cub18CUB_300001_SM_10006detail6reduce28DeviceReduceSingleTileKernelINS2_10policy_hubIfjN4cuda3std3__44plusIvEEE10Policy1000EPfSC_iS9_ffNS7_10__identityEEEvT0_T1_T2_T3_T4_T6_(
	.param .u64 .ptr .align 1 _ZN3cub18CUB_300001_SM_10006detail6reduce28DeviceReduceSingleTileKernelINS2_10policy_hubIfjN4cuda3std3__44plusIvEEE10Policy1000EPfSC_iS9_ffNS7_10__identityEEEvT0_T1_T2_T3_T4_T6__param_0,
	.param .u64 .ptr .align 1 _ZN3cub18CUB_300001_SM_10006detail6reduce28DeviceReduceSingleTileKernelINS2_10policy_hubIfjN4cuda3std3__44plusIvEEE10Policy1000EPfSC_iS9_ffNS7_10__identityEEEvT0_T1_T2_T3_T4_T6__param_1,
	.param .u32 _ZN3cub18CUB_300001_SM_10006detail6reduce28DeviceReduceSingleTileKernelINS2_10policy_hubIfjN4cuda3std3__44plusIvEEE10Policy1000EPfSC_iS9_ffNS7_10__identityEEEvT0_T1_T2_T3_T4_T6__param_2,
	.param .align 1 .b8 _ZN3cub18CUB_300001_SM_10006detail6reduce28DeviceReduceSingleTileKernelINS2_10policy_hubIfjN4cuda3std3__44plusIvEEE10Policy1000EPfSC_iS9_ffNS7_10__identityEEEvT0_T1_T2_T3_T4_T6__param_3[1],
	.param .f32 _ZN3cub18CUB_300001_SM_10006detail6reduce28DeviceReduceSingleTileKernelINS2_10policy_hubIfjN4cuda3std3__44plusIvEEE10Policy1000EPfSC_iS9_ffNS7_10__identityEEEvT0_T1_T2_T3_T4_T6__param_4,
	.param .align 1 .b8 _ZN3cub18CUB_300001_SM_10006detail6reduce28DeviceReduceSingleTileKernelINS2_10policy_hubIfjN4cuda3std3__44plusIvEEE10Policy1000EPfSC_iS9_ffNS7_10__identityEEEvT0_T1_T2_T3_T4_T6__param_5[1]
)
.maxntid 512
.minnctapersm 1
{
	.reg .pred 	%p<83>;
	.reg .b32 	%r<339>;
	.reg .b32 	%f<537>;
	.reg .b64 	%rd<133>;
	// demoted variable
	.shared .align 4 .b8 _ZZN3cub18CUB_300001_SM_10006detail6reduce28DeviceReduceSingleTileKernelINS2_10policy_hubIfjN4cuda3std3__44plusIvEEE10Policy1000EPfSC_iS9_ffNS7_10__identityEEEvT0_T1_T2_T3_T4_T6_E12temp_storage[84];
	ld.param.u64 	%rd16, [_ZN3cub18CUB_300001_SM_10006detail6reduce28DeviceReduceSingleTileKernelINS2_10policy_hubIfjN4cuda3std3__44plusIvEEE10Policy1000EPfSC_iS9_ffNS7_10__identityEEEvT0_T1_T2_T3_T4_T6__param_0];
	ld.param.u64 	%rd17, [_ZN3cub18CUB_300001_SM_10006detail6reduce28DeviceReduceSingleTileKernelINS2_10policy_hubIfjN4cuda3std3__44plusIvEEE10Policy1000EPfSC_iS9_ffNS7_10__identityEEEvT0_T1_T2_T3_T4_T6__param_1];
	ld.param.u32 	%r67, [_ZN3cub18CUB_300001_SM_10006detail6reduce28DeviceReduceSingleTileKernelINS2_10policy_hubIfjN4cuda3std3__44plusIvEEE10Policy1000EPfSC_iS9_ffNS7_10__identityEEEvT0_T1_T2_T3_T4_T6__param_2];
	ld.param.f32 	%f54, [_ZN3cub18CUB_300001_SM_10006detail6reduce28DeviceReduceSingleTileKernelINS2_10policy_hubIfjN4cuda3std3__44plusIvEEE10Policy1000EPfSC_iS9_ffNS7_10__identityEEEvT0_T1_T2_T3_T4_T6__param_4];
	cvta.to.global.u64 	%rd1, %rd17;
	setp.ne.s32 	%p1, %r67, 0;
	@%p1 bra 	$L__BB4_3;
	mov.u32 	%r312, %tid.x;
	setp.ne.s32 	%p82, %r312, 0;
	@%p82 bra 	$L__BB4_74;
	st.global.f32 	[%rd1], %f54;
	bra.uni 	$L__BB4_74;
$L__BB4_3:
	and.b64  	%rd18, %rd16, 7;
	setp.ne.s64 	%p2, %rd18, 0;
	@%p2 bra 	$L__BB4_38;
	setp.gt.s32 	%p42, %r67, 8191;
	@%p42 bra 	$L__BB4_22;
	mov.u32 	%r1, %tid.x;
	setp.ge.s32 	%p54, %r1, %r67;
	mov.f32 	%f515, 0f00000000;
	mov.u32 	%r316, %r1;
	@%p54 bra 	$L__BB4_7;
	mul.wide.u32 	%rd121, %r1, 4;
	add.s64 	%rd120, %rd16, %rd121;
	// begin inline asm
	ld.global.nc.u32 %r256, [%rd120];
	// end inline asm
	mov.b32 	%f515, %r256;
	add.s32 	%r316, %r1, 512;
$L__BB4_7:
	setp.ge.s32 	%p55, %r316, %r67;
	@%p55 bra 	$L__BB4_13;
	not.b32 	%r257, %r316;
	add.s32 	%r4, %r67, %r257;
	and.b32  	%r258, %r4, 1536;
	setp.eq.s32 	%p56, %r258, 1536;
	@%p56 bra 	$L__BB4_11;
	mul.wide.u32 	%rd122, %r316, 4;
	add.s64 	%rd129, %rd16, %rd122;
	shr.u32 	%r259, %r4, 9;
	add.s32 	%r260, %r259, 1;
	and.b32  	%r261, %r260, 3;
	neg.s32 	%r314, %r261;
$L__BB4_10:
	.pragma "nounroll";
	// begin inline asm
	ld.global.nc.u32 %r262, [%rd129];
	// end inline asm
	mov.b32 	%f398, %r262;
	add.f32 	%f515, %f515, %f398;
	add.s32 	%r316, %r316, 512;
	add.s64 	%rd129, %rd129, 2048;
	add.s32 	%r314, %r314, 1;
	setp.ne.s32 	%p57, %r314, 0;
	@%p57 bra 	$L__BB4_10;
$L__BB4_11:
	setp.lt.u32 	%p58, %r4, 1536;
	@%p58 bra 	$L__BB4_13;
$L__BB4_12:
	mul.wide.s32 	%rd128, %r316, 4;
	add.s64 	%rd124, %rd16, %rd128;
	// begin inline asm
	ld.global.nc.u32 %r263, [%rd124];
	// end inline asm
	mov.b32 	%f399, %r263;
	add.f32 	%f400, %f515, %f399;
	add.s64 	%rd125, %rd124, 2048;
	// begin inline asm
	ld.global.nc.u32 %r264, [%rd125];
	// end inline asm
	mov.b32 	%f401, %r264;
	add.f32 	%f402, %f400, %f401;
	add.s64 	%rd126, %rd124, 4096;
	// begin inline asm
	ld.global.nc.u32 %r265, [%rd126];
	// end inline asm
	mov.b32 	%f403, %r265;
	add.f32 	%f404, %f402, %f403;
	add.s64 	%rd127, %rd124, 6144;
	// begin inline asm
	ld.global.nc.u32 %r266, [%rd127];
	// end inline asm
	mov.b32 	%f405, %r266;
	add.f32 	%f515, %f404, %f405;
	add.s32 	%r316, %r316, 2048;
	setp.lt.s32 	%p59, %r316, %r67;
	@%p59 bra 	$L__BB4_12;
$L__BB4_13:
	setp.lt.s32 	%p60, %r67, 512;
	@%p60 bra 	$L__BB4_18;
	// begin inline asm
	mov.u32 %r291, %laneid;
	// end inline asm
	mov.b32 	%r292, 1;
	mov.b32 	%r305, 31;
	mov.b32 	%r306, -1;
	// begin inline asm
	{  .reg .f32 r0;  .reg .pred p;  shfl.sync.down.b32 r0|p, %f515, %r292, %r305, %r306;  @p add.f32 r0, r0, %f515;  mov.f32 %f465, r0;}
	// end inline asm
	mov.b32 	%r295, 2;
	// begin inline asm
	{  .reg .f32 r0;  .reg .pred p;  shfl.sync.down.b32 r0|p, %f465, %r295, %r305, %r306;  @p add.f32 r0, r0, %f465;  mov.f32 %f468, r0;}
	// end inline asm
	mov.b32 	%r298, 4;
	// begin inline asm
	{  .reg .f32 r0;  .reg .pred p;  shfl.sync.down.b32 r0|p, %f468, %r298, %r305, %r306;  @p add.f32 r0, r0, %f468;  mov.f32 %f471, r0;}
	// end inline asm
	mov.b32 	%r301, 8;
	// begin inline asm
	{  .reg .f32 r0;  .reg .pred p;  shfl.sync.down.b32 r0|p, %f471, %r301, %r305, %r306;  @p add.f32 r0, r0, %f471;  mov.f32 %f474, r0;}
	// end inline asm
	mov.b32 	%r304, 16;
	// begin inline asm
	{  .reg .f32 r0;  .reg .pred p;  shfl.sync.down.b32 r0|p, %f474, %r304, %r305, %r306;  @p add.f32 r0, r0, %f474;  mov.f32 %f536, r0;}
	// end inline asm
	setp.ne.s32 	%p79, %r291, 0;
	@%p79 bra 	$L__BB4_16;
	shr.u32 	%r307, %r1, 3;
	and.b32  	%r308, %r307, 124;
	mov.u32 	%r309, _ZZN3cub18CUB_300001_SM_10006detail6reduce28DeviceReduceSingleTileKernelINS2_10policy_hubIfjN4cuda3std3__44plusIvEEE10Policy1000EPfSC_iS9_ffNS7_10__identityEEEvT0_T1_T2_T3_T4_T6_E12temp_storage;
	add.s32 	%r310, %r309, %r308;
	st.shared.f32 	[%r310+16], %f536;
$L__BB4_16:
	bar.sync 	0;
	setp.ne.s32 	%p80, %r1, 0;
	@%p80 bra 	$L__BB4_72;
	ld.shared.f32 	%f480, [_ZZN3cub18CUB_300001_SM_10006detail6reduce28DeviceReduceSingleTileKernelINS2_10policy_hubIfjN4cuda3std3__44plusIvEEE10Policy1000EPfSC_iS9_ffNS7_10__identityEEEvT0_T1_T2_T3_T4_T6_E12temp_storage+20];
	add.f32 	%f481, %f536, %f480;
	ld.shared.f32 	%f482, [_ZZN3cub18CUB_300001_SM_10006detail6reduce28DeviceReduceSingleTileKernelINS2_10policy_hubIfjN4cuda3std3__44plusIvEEE10Policy1000EPfSC_iS9_ffNS7_10__identityEEEvT0_T1_T2_T3_T4_T6_E12temp_storage+24];
	add.f32 	%f483, %f481, %f482;
	ld.shared.f32 	%f484, [_ZZN3cub18CUB_300001_SM_10006detail6reduce28DeviceReduceSingleTileKernelINS2_10policy_hubIfjN4cuda3std3__44plusIvEEE10Policy1000EPfSC_iS9_ffNS7_10__identityEEEvT0_T1_T2_T3_T4_T6_E12temp_storage+28];
	add.f32 	%f485, %f483, %f484;
	ld.shared.f32 	%f486, [_ZZN3cub18CUB_300001_SM_10006detail6reduce28DeviceReduceSingleTileKernelINS2_10policy_hubIfjN4cuda3std3__44plusIvEEE10Policy1000EPfSC_iS9_ffNS7_10__identityEEEvT0_T1_T2_T3_T4_T6_E12temp_storage+32];
	add.f32 	%f487, %f485, %f486;
	ld.shared.f32 	%f488, [_ZZN3cub18CUB_300001_SM_10006detail6reduce28DeviceReduceSingleTileKernelINS2_10policy_hubIfjN4cuda3std3__44plusIvEEE10Policy1000EPfSC_iS9_ffNS7_10__identityEEEvT0_T1_T2_T3_T4_T6_E12temp_storage+36];
	add.f32 	%f489, %f487, %f488;
	ld.shared.f32 	%f490, [_ZZN3cub18CUB_300001_SM_10006detail6reduce28DeviceReduceSingleTileKernelINS2_10policy_hubIfjN4cuda3std3__44plusIvEEE10Policy1000EPfSC_iS9_ffNS7_10__identityEEEvT0_T1_T2_T3_T4_T6_E12temp_storage+40];
	add.f32 	%f491, %f489, %f490;
	ld.shared.f32 	%f492, [_ZZN3cub18CUB_300001_SM_10006detail6reduce28DeviceReduceSingleTileKernelINS2_10policy_hubIfjN4cuda3std3__44plusIvEEE10Policy1000EPfSC_iS9_ffNS7_10__identityEEEvT0_T1_T2_T3_T4_T6_E12temp_storage+44];
	add.f32 	%f493, %f491, %f492;
	ld.shared.f32 	%f494, [_ZZN3cub18CUB_300001_SM_10006detail6reduce28DeviceReduceSingleTileKernelINS2_10policy_hubIfjN4cuda3std3__44plusIvEEE10Policy1000EPfSC_iS9_ffNS7_10__identityEEEvT0_T1_T2_T3_T4_T6_E12temp_storage+48];
	add.f32 	%f495, %f493, %f494;
	ld.shared.f32 	%f496, [_ZZN3cub18CUB_300001_SM_10006detail6reduce28DeviceReduceSingleTileKernelINS2_10policy_hubIfjN4cuda3std3__44plusIvEEE10Policy1000EPfSC_iS9_ffNS7_10__identityEEEvT0_T1_T2_T3_T4_T6_E12temp_storage+52];
	add.f32 	%f497, %f495, %f496;
	ld.shared.f32 	%f498, [_ZZN3cub18CUB_300001_SM_10006detail6reduce28DeviceReduceSingleTileKernelINS2_10policy_hubIfjN4cuda3std3__44plusIvEEE10Policy1000EPfSC_iS9_ffNS7_10__identityEEEvT0_T1_T2_T3_T4_T6_E12temp_storage+56];
	add.f32 	%f499, %f497, %f498;
	ld.shared.f32 	%f500, [_ZZN3cub18CUB_300001_SM_10006detail6reduce28DeviceReduceSingleTileKernelINS2_10policy_hubIfjN4cuda3std3__44plusIvEEE10Policy1000EPfSC_iS9_ffNS7_10__identityEEEvT0_T1_T2_T3_T4_T6_E12temp_storage+60];
	add.f32 	%f501, %f499, %f500;
	ld.shared.f32 	%f502, [_ZZN3cub18CUB_300001_SM_10006detail6reduce28DeviceReduceSingleTileKernelINS2_10policy_hubIfjN4cuda3std3__44plusIvEEE10Policy1000EPfSC_iS9_ffNS7_10__identityEEEvT0_T1_T2_T3_T4_T6_E12temp_storage+64];
	add.f32 	%f503, %f501, %f502;
	ld.shared.f32 	%f504, [_ZZN3cub18CUB_300001_SM_10006detail6reduce28DeviceReduceSingleTileKernelINS2_10policy_hubIfjN4cuda3std3__44plusIvEEE10Policy1000EPfSC_iS9_ffNS7_10__identityEEEvT0_T1_T2_T3_T4_T6_E12temp_storage+68];
	add.f32 	%f505, %f503, %f504;
	ld.shared.f32 	%f506, [_ZZN3cub18CUB_300001_SM_10006detail6reduce28DeviceReduceSingleTileKernelINS2_10policy_hubIfjN4cuda3std3__44plusIvEEE10Policy1000EPfSC_iS9_ffNS7_10__identityEEEvT0_T1_T2_T3_T4_T6_E12temp_storage+72];
	add.f32 	%f507, %f505, %f506;
	ld.shared.f32 	%f508, [_ZZN3cub18CUB_300001_SM_10006detail6reduce28DeviceReduceSingleTileKernelINS2_10policy_hubIfjN4cuda3std3__44plusIvEEE10Policy1000EPfSC_iS9_ffNS7_10__identityEEEvT0_T1_T2_T3_T4_T6_E12temp_storage+76];
	add.f32 	%f536, %f507, %f508;
	bra.uni 	$L__BB4_72;
$L__BB4_18:
	// begin inline asm
	mov.u32 %r267, %laneid;
	// end inline asm
	and.b32  	%r283, %r1, 992;
	add.s32 	%r284, %r283, 32;
	setp.gt.s32 	%p61, %r284, %r67;
	not.b32 	%r285, %r283;
	add.s32 	%r286, %r67, %r285;
	selp.b32 	%r281, %r286, 31, %p61;
	mov.b32 	%r268, 1;
	mov.b32 	%r282, -1;
	// begin inline asm
	{  .reg .f32 r0;  .reg .pred p;  shfl.sync.down.b32 r0|p, %f515, %r268, %r281, %r282;  @p add.f32 r0, r0, %f515;  mov.f32 %f406, r0;}
	// end inline asm
	mov.b32 	%r271, 2;
	// begin inline asm
	{  .reg .f32 r0;  .reg .pred p;  shfl.sync.down.b32 r0|p, %f406, %r271, %r281, %r282;  @p add.f32 r0, r0, %f406;  mov.f32 %f409, r0;}
	// end inline asm
	mov.b32 	%r274, 4;
	// begin inline asm
	{  .reg .f32 r0;  .reg .pred p;  shfl.sync.down.b32 r0|p, %f409, %r274, %r281, %r282;  @p add.f32 r0, r0, %f409;  mov.f32 %f412, r0;}
	// end inline asm
	mov.b32 	%r277, 8;
	// begin inline asm
	{  .reg .f32 r0;  .reg .pred p;  shfl.sync.down.b32 r0|p, %f412, %r277, %r281, %r282;  @p add.f32 r0, r0, %f412;  mov.f32 %f415, r0;}
	// end inline asm
	mov.b32 	%r280, 16;
	// begin inline asm
	{  .reg .f32 r0;  .reg .pred p;  shfl.sync.down.b32 r0|p, %f415, %r280, %r281, %r282;  @p add.f32 r0, r0, %f415;  mov.f32 %f536, r0;}
	// end inline asm
	setp.ne.s32 	%p62, %r267, 0;
	@%p62 bra 	$L__BB4_20;
	shr.u32 	%r287, %r1, 3;
	and.b32  	%r288, %r287, 124;
	mov.u32 	%r289, _ZZN3cub18CUB_300001_SM_10006detail6reduce28DeviceReduceSingleTileKernelINS2_10policy_hubIfjN4cuda3std3__44plusIvEEE10Policy1000EPfSC_iS9_ffNS7_10__identityEEEvT0_T1_T2_T3_T4_T6_E12temp_storage;
	add.s32 	%r290, %r289, %r288;
	st.shared.f32 	[%r290+16], %f536;
$L__BB4_20:
	bar.sync 	0;
	setp.ne.s32 	%p63, %r1, 0;
	@%p63 bra 	$L__BB4_72;
	setp.gt.s32 	%p64, %r67, 32;
	ld.shared.f32 	%f421, [_ZZN3cub18CUB_300001_SM_10006detail6reduce28DeviceReduceSingleTileKernelINS2_10policy_hubIfjN4cuda3std3__44plusIvEEE10Policy1000EPfSC_iS9_ffNS7_10__identityEEEvT0_T1_T2_T3_T4_T6_E12temp_storage+20];
	add.f32 	%f422, %f536, %f421;
	selp.f32 	%f423, %f422, %f536, %p64;
	setp.gt.s32 	%p65, %r67, 64;
	ld.shared.f32 	%f424, [_ZZN3cub18CUB_300001_SM_10006detail6reduce28DeviceReduceSingleTileKernelINS2_10policy_hubIfjN4cuda3std3__44plusIvEEE10Policy1000EPfSC_iS9_ffNS7_10__identityEEEvT0_T1_T2_T3_T4_T6_E12temp_storage+24];
	add.f32 	%f425, %f424, %f423;
	selp.f32 	%f426, %f425, %f423, %p65;
	setp.gt.s32 	%p66, %r67, 96;
	ld.shared.f32 	%f427, [_ZZN3cub18CUB_300001_SM_10006detail6reduce28DeviceReduceSingleTileKernelINS2_10policy_hubIfjN4cuda3std3__44plusIvEEE10Policy1000EPfSC_iS9_ffNS7_10__identityEEEvT0_T1_T2_T3_T4_T6_E12temp_storage+28];
	add.f32 	%f428, %f427, %f426;
	selp.f32 	%f429, %f428, %f426, %p66;
	setp.gt.s32 	%p67, %r67, 128;
	ld.shared.f32 	%f430, [_ZZN3cub18CUB_300001_SM_10006detail6reduce28DeviceReduceSingleTileKernelINS2_10policy_hubIfjN4cuda3std3__44plusIvEEE10Policy1000EPfSC_iS9_ffNS7_10__identityEEEvT0_T1_T2_T3_T4_T6_E12temp_storage+32];
	add.f32 	%f431, %f430, %f429;
	selp.f32 	%f432, %f431, %f429, %p67;
	setp.gt.s32 	%p68, %r67, 160;
	ld.shared.f32 	%f433, [_ZZN3cub18CUB_300001_SM_10006detail6reduce28DeviceReduceSingleTileKernelINS2_10policy_hubIfjN4cuda3std3__44plusIvEEE10Policy1000EPfSC_iS9_ffNS7_10__identityEEEvT0_T1_T2_T3_T4_T6_E12temp_storage+36];
	add.f32 	%f434, %f433, %f432;
	selp.f32 	%f435, %f434, %f432, %p68;
	setp.gt.s32 	%p69, %r67, 192;
	ld.shared.f32 	%f436, [_ZZN3cub18CUB_300001_SM_10006detail6reduce28DeviceReduceSingleTileKernelINS2_10policy_hubIfjN4cuda3std3__44plusIvEEE10Policy1000EPfSC_iS9_ffNS7_10__identityEEEvT0_T1_T2_T3_T4_T6_E12temp_storage+40];
	add.f32 	%f437, %f436, %f435;
	selp.f32 	%f438, %f437, %f435, %p69;
	setp.gt.s32 	%p70, %r67, 224;
	ld.shared.f32 	%f439, [_ZZN3cub18CUB_300001_SM_10006detail6reduce28DeviceReduceSingleTileKernelINS2_10policy_hubIfjN4cuda3std3__44plusIvEEE10Policy1000EPfSC_iS9_ffNS7_10__identityEEEvT0_T1_T2_T3_T4_T6_E12temp_storage+44];
	add.f32 	%f440, %f439, %f438;
	selp.f32 	%f441, %f440, %f438, %p70;
	setp.gt.s32 	%p71, %r67, 256;
	ld.shared.f32 	%f442, [_ZZN3cub18CUB_300001_SM_10006detail6reduce28DeviceReduceSingleTileKernelINS2_10policy_hubIfjN4cuda3std3__44plusIvEEE10Policy1000EPfSC_iS9_ffNS7_10__identityEEEvT0_T1_T2_T3_T4_T6_E12temp_storage+48];
	add.f32 	%f443, %f442, %f441;
	selp.f32 	%f444, %f443, %f441, %p71;
	setp.gt.s32 	%p72, %r67, 288;
	ld.shared.f32 	%f445, [_ZZN3cub18CUB_300001_SM_10006detail6reduce28DeviceReduceSingleTileKernelINS2_10policy_hubIfjN4cuda3std3__44plusIvEEE10Policy1000EPfSC_iS9_ffNS7_10__identityEEEvT0_T1_T2_T3_T4_T6_E12temp_storage+52];
	add.f32 	%f446, %f445, %f444;
	selp.f32 	%f447, %f446, %f444, %p72;
	setp.gt.s32 	%p73, %r67, 320;
	ld.shared.f32 	%f448, [_ZZN3cub18CUB_300001_SM_10006detail6reduce28DeviceReduceSingleTileKernelINS2_10policy_hubIfjN4cuda3std3__44plusIvEEE10Policy1000EPfSC_iS9_ffNS7_10__identityEEEvT0_T1_T2_T3_T4_T6_E12temp_storage+56];
	add.f32 	%f449, %f448, %f447;
	selp.f32 	%f450, %f449, %f447, %p73;
	setp.gt.s32 	%p74, %r67, 352;
	ld.shared.f32 	%f451, [_ZZN3cub18CUB_300001_SM_10006detail6reduce28DeviceReduceSingleTileKernelINS2_10policy_hubIfjN4cuda3std3__44plusIvEEE10Policy1000EPfSC_iS9_ffNS7_10__identityEEEvT0_T1_T2_T3_T4_T6_E12temp_storage+60];
	add.f32 	%f452, %f451, %f450;
	selp.f32 	%f453, %f452, %f450, %p74;
	setp.gt.s32 	%p75, %r67, 384;
	ld.shared.f32 	%f454, [_ZZN3cub18CUB_300001_SM_10006detail6reduce28DeviceReduceSingleTileKernelINS2_10policy_hubIfjN4cuda3std3__44plusIvEEE10Policy1000EPfSC_iS9_ffNS7_10__identityEEEvT0_T1_T2_T3_T4_T6_E12temp_storage+64];
	add.f32 	%f455, %f454, %f453;
	selp.f32 	%f456, %f455, %f453, %p75;
	setp.gt.s32 	%p76, %r67, 416;
	ld.shared.f32 	%f457, [_ZZN3cub18CUB_300001_SM_10006detail6reduce28DeviceReduceSingleTileKernelINS2_10policy_hubIfjN4cuda3std3__44plusIvEEE10Policy1000EPfSC_iS9_ffNS7_10__identityEEEvT0_T1_T2_T3_T4_T6_E12temp_storage+68];
	add.f32 	%f458, %f457, %f456;
	selp.f32 	%f459, %f458, %f456, %p76;
	setp.gt.s32 	%p77, %r67, 448;
	ld.shared.f32 	%f460, [_ZZN3cub18CUB_300001_SM_10006detail6reduce28DeviceReduceSingleTileKernelINS2_10policy_hubIfjN4cuda3std3__44plusIvEEE10Policy1000EPfSC_iS9_ffNS7_10__identityEEEvT0_T1_T2_T3_T4_T6_E12temp_storage+72];
	add.f32 	%f461, %f460, %f459;
	selp.f32 	%f462, %f461, %f459, %p77;
	setp.gt.s32 	%p78, %r67, 480;
	ld.shared.f32 	%f463, [_ZZN3cub18CUB_300001_SM_10006detail6reduce28DeviceReduceSingleTileKernelINS2_10policy_hubIfjN4cuda3std3__44plusIvEEE10Policy1000EPfSC_iS9_ffNS7_10__identityEEEvT0_T1_T2_T3_T4_T6_E12temp_storage+76];
	add.f32 	%f464, %f463, %f462;
	selp.f32 	%f536, %f464, %f462, %p78;
	bra.uni 	$L__BB4_72;
$L__BB4_22:
	mov.u32 	%r13, %tid.x;
	shl.b32 	%r190, %r13, 1;
	mul.wide.u32 	%rd90, %r190, 4;
	add.s64 	%rd75, %rd16, %rd90;
	// begin inline asm
	ld.global.nc.u64 %rd74, [%rd75];
	// end inline asm
	mov.b64 	{%r191, %r192}, %rd74;
	mov.b32 	%f282, %r192;
	mov.b32 	%f283, %r191;
	add.s64 	%rd77, %rd75, 4096;
	// begin inline asm
	ld.global.nc.u64 %rd76, [%rd77];
	// end inline asm
	mov.b64 	{%r193, %r194}, %rd76;
	mov.b32 	%f284, %r194;
	mov.b32 	%f285, %r193;
	add.s64 	%rd79, %rd75, 8192;
	// begin inline asm
	ld.global.nc.u64 %rd78, [%rd79];
	// end inline asm
	mov.b64 	{%r195, %r196}, %rd78;
	mov.b32 	%f286, %r196;
	mov.b32 	%f287, %r195;
	add.s64 	%rd81, %rd75, 12288;
	// begin inline asm
	ld.global.nc.u64 %rd80, [%rd81];
	// end inline asm
	mov.b64 	{%r197, %r198}, %rd80;
	mov.b32 	%f288, %r198;
	mov.b32 	%f289, %r197;
	add.s64 	%rd83, %rd75, 16384;
	// begin inline asm
	ld.global.nc.u64 %rd82, [%rd83];
	// end inline asm
	mov.b64 	{%r199, %r200}, %rd82;
	mov.b32 	%f290, %r200;
	mov.b32 	%f291, %r199;
	add.s64 	%rd85, %rd75, 20480;
	// begin inline asm
	ld.global.nc.u64 %rd84, [%rd85];
	// end inline asm
	mov.b64 	{%r201, %r202}, %rd84;
	mov.b32 	%f292, %r202;
	mov.b32 	%f293, %r201;
	add.s64 	%rd87, %rd75, 24576;
	// begin inline asm
	ld.global.nc.u64 %rd86, [%rd87];
	// end inline asm
	mov.b64 	{%r203, %r204}, %rd86;
	mov.b32 	%f294, %r204;
	mov.b32 	%f295, %r203;
	add.s64 	%rd89, %rd75, 28672;
	// begin inline asm
	ld.global.nc.u64 %rd88, [%rd89];
	// end inline asm
	mov.b64 	{%r205, %r206}, %rd88;
	mov.b32 	%f296, %r206;
	mov.b32 	%f297, %r205;
	add.f32 	%f298, %f283, %f282;
	add.f32 	%f299, %f285, %f284;
	add.f32 	%f300, %f287, %f286;
	add.f32 	%f301, %f289, %f288;
	add.f32 	%f302, %f291, %f290;
	add.f32 	%f303, %f293, %f292;
	add.f32 	%f304, %f295, %f294;
	add.f32 	%f305, %f297, %f296;
	add.f32 	%f306, %f298, %f299;
	add.f32 	%f307, %f300, %f301;
	add.f32 	%f308, %f302, %f303;
	add.f32 	%f309, %f304, %f305;
	add.f32 	%f310, %f306, %f307;
	add.f32 	%f311, %f308, %f309;
	add.f32 	%f522, %f310, %f311;
	setp.lt.u32 	%p43, %r67, 16384;
	mov.b32 	%r319, 8192;
	@%p43 bra 	$L__BB4_26;
	add.s32 	%r14, %r67, -8192;
	mov.b32 	%r319, 8192;
$L__BB4_24:
	mul.wide.s32 	%rd107, %r319, 4;
	add.s64 	%rd92, %rd75, %rd107;
	// begin inline asm
	ld.global.nc.u64 %rd91, [%rd92];
	// end inline asm
	mov.b64 	{%r208, %r209}, %rd91;
	mov.b32 	%f312, %r209;
	mov.b32 	%f313, %r208;
	add.s64 	%rd94, %rd92, 4096;
	// begin inline asm
	ld.global.nc.u64 %rd93, [%rd94];
	// end inline asm
	mov.b64 	{%r210, %r211}, %rd93;
	mov.b32 	%f314, %r211;
	mov.b32 	%f315, %r210;
	add.s64 	%rd96, %rd92, 8192;
	// begin inline asm
	ld.global.nc.u64 %rd95, [%rd96];
	// end inline asm
	mov.b64 	{%r212, %r213}, %rd95;
	mov.b32 	%f316, %r213;
	mov.b32 	%f317, %r212;
	add.s64 	%rd98, %rd92, 12288;
	// begin inline asm
	ld.global.nc.u64 %rd97, [%rd98];
	// end inline asm
	mov.b64 	{%r214, %r215}, %rd97;
	mov.b32 	%f318, %r215;
	mov.b32 	%f319, %r214;
	add.s64 	%rd100, %rd92, 16384;
	// begin inline asm
	ld.global.nc.u64 %rd99, [%rd100];
	// end inline asm
	mov.b64 	{%r216, %r217}, %rd99;
	mov.b32 	%f320, %r217;
	mov.b32 	%f321, %r216;
	add.s64 	%rd102, %rd92, 20480;
	// begin inline asm
	ld.global.nc.u64 %rd101, [%rd102];
	// end inline asm
	mov.b64 	{%r218, %r219}, %rd101;
	mov.b32 	%f322, %r219;
	mov.b32 	%f323, %r218;
	add.s64 	%rd104, %rd92, 24576;
	// begin inline asm
	ld.global.nc.u64 %rd103, [%rd104];
	// end inline asm
	mov.b64 	{%r220, %r221}, %rd103;
	mov.b32 	%f324, %r221;
	mov.b32 	%f325, %r220;
	add.s64 	%rd106, %rd92, 28672;
	// begin inline asm
	ld.global.nc.u64 %rd105, [%rd106];
	// end inline asm
	mov.b64 	{%r222, %r223}, %rd105;
	mov.b32 	%f326, %r223;
	mov.b32 	%f327, %r222;
	add.f32 	%f328, %f522, %f313;
	add.f32 	%f329, %f312, %f315;
	add.f32 	%f330, %f314, %f317;
	add.f32 	%f331, %f316, %f319;
	add.f32 	%f332, %f318, %f321;
	add.f32 	%f333, %f320, %f323;
	add.f32 	%f334, %f322, %f325;
	add.f32 	%f335, %f324, %f327;
	add.f32 	%f336, %f328, %f329;
	add.f32 	%f337, %f330, %f331;
	add.f32 	%f338, %f332, %f333;
	add.f32 	%f339, %f334, %f335;
	add.f32 	%f340, %f336, %f337;
	add.f32 	%f341, %f338, %f339;
	add.f32 	%f342, %f340, %f341;
	add.f32 	%f522, %f342, %f326;
	sub.s32 	%r224, %r67, %r319;
	setp.lt.s32 	%p44, %r224, 8192;
	@%p44 bra 	$L__BB4_34;
	add.s32 	%r319, %r319, 8192;
	setp.le.s32 	%p45, %r319, %r14;
	@%p45 bra 	$L__BB4_24;
$L__BB4_26:
	setp.le.s32 	%p46, %r67, %r319;
	@%p46 bra 	$L__BB4_34;
	sub.s32 	%r18, %r67, %r319;
	setp.ge.s32 	%p47, %r13, %r18;
	@%p47 bra 	$L__BB4_34;
	not.b32 	%r225, %r13;
	add.s32 	%r226, %r67, %r225;
	sub.s32 	%r19, %r226, %r319;
	and.b32  	%r227, %r19, 1536;
	setp.eq.s32 	%p48, %r227, 1536;
	mov.u32 	%r323, %r13;
	@%p48 bra 	$L__BB4_31;
	add.s32 	%r321, %r13, %r319;
	shr.u32 	%r228, %r19, 9;
	add.s32 	%r229, %r228, 1;
	and.b32  	%r230, %r229, 3;
	neg.s32 	%r320, %r230;
	mov.u32 	%r323, %r13;
$L__BB4_30:
	.pragma "nounroll";
	mul.wide.u32 	%rd109, %r321, 4;
	add.s64 	%rd108, %rd16, %rd109;
	// begin inline asm
	ld.global.nc.u32 %r231, [%rd108];
	// end inline asm
	mov.b32 	%f344, %r231;
	add.f32 	%f522, %f522, %f344;
	add.s32 	%r323, %r323, 512;
	add.s32 	%r321, %r321, 512;
	add.s32 	%r320, %r320, 1;
	setp.ne.s32 	%p49, %r320, 0;
	@%p49 bra 	$L__BB4_30;
$L__BB4_31:
	setp.lt.u32 	%p50, %r19, 1536;
	@%p50 bra 	$L__BB4_34;
	cvt.u64.u32 	%rd110, %r323;
	cvt.u64.u32 	%rd111, %r319;
	add.s64 	%rd112, %rd110, %rd111;
	shl.b64 	%rd113, %rd112, 2;
	add.s64 	%rd114, %rd113, %rd16;
	add.s64 	%rd130, %rd114, 4096;
	add.s32 	%r324, %r323, %r319;
$L__BB4_33:
	mul.wide.u32 	%rd119, %r324, 4;
	add.s64 	%rd115, %rd16, %rd119;
	// begin inline asm
	ld.global.nc.u32 %r232, [%rd115];
	// end inline asm
	mov.b32 	%f345, %r232;
	add.f32 	%f346, %f522, %f345;
	add.s64 	%rd116, %rd130, -2048;
	// begin inline asm
	ld.global.nc.u32 %r233, [%rd116];
	// end inline asm
	mov.b32 	%f347, %r233;
	add.f32 	%f348, %f346, %f347;
	// begin inline asm
	ld.global.nc.u32 %r234, [%rd130];
	// end inline asm
	mov.b32 	%f349, %r234;
	add.f32 	%f350, %f348, %f349;
	add.s64 	%rd118, %rd130, 2048;
	// begin inline asm
	ld.global.nc.u32 %r235, [%rd118];
	// end inline asm
	mov.b32 	%f351, %r235;
	add.f32 	%f522, %f350, %f351;
	add.s32 	%r323, %r323, 2048;
	add.s64 	%rd130, %rd130, 8192;
	add.s32 	%r324, %r324, 2048;
	setp.lt.s32 	%p51, %r323, %r18;
	@%p51 bra 	$L__BB4_33;
$L__BB4_34:
	// begin inline asm
	mov.u32 %r236, %laneid;
	// end inline asm
	mov.b32 	%r237, 1;
	mov.b32 	%r250, 31;
	mov.b32 	%r251, -1;
	// begin inline asm
	{  .reg .f32 r0;  .reg .pred p;  shfl.sync.down.b32 r0|p, %f522, %r237, %r250, %r251;  @p add.f32 r0, r0, %f522;  mov.f32 %f352, r0;}
	// end inline asm
	mov.b32 	%r240, 2;
	// begin inline asm
	{  .reg .f32 r0;  .reg .pred p;  shfl.sync.down.b32 r0|p, %f352, %r240, %r250, %r251;  @p add.f32 r0, r0, %f352;  mov.f32 %f355, r0;}
	// end inline asm
	mov.b32 	%r243, 4;
	// begin inline asm
	{  .reg .f32 r0;  .reg .pred p;  shfl.sync.down.b32 r0|p, %f355, %r243, %r250, %r251;  @p add.f32 r0, r0, %f355;  mov.f32 %f358, r0;}
	// end inline asm
	mov.b32 	%r246, 8;
	// begin inline asm
	{  .reg .f32 r0;  .reg .pred p;  shfl.sync.down.b32 r0|p, %f358, %r246, %r250, %r251;  @p add.f32 r0, r0, %f358;  mov.f32 %f361, r0;}
	// end inline asm
	mov.b32 	%r249, 16;
	// begin inline asm
	{  .reg .f32 r0;  .reg .pred p;  shfl.sync.down.b32 r0|p, %f361, %r249, %r250, %r251;  @p add.f32 r0, r0, %f361;  mov.f32 %f536, r0;}
	// end inline asm
	setp.ne.s32 	%p52, %r236, 0;
	@%p52 bra 	$L__BB4_36;
	shr.u32 	%r252, %r13, 3;
	and.b32  	%r253, %r252, 124;
	mov.u32 	%r254, _ZZN3cub18CUB_300001_SM_10006detail6reduce28DeviceReduceSingleTileKernelINS2_10policy_hubIfjN4cuda3std3__44plusIvEEE10Policy1000EPfSC_iS9_ffNS7_10__identityEEEvT0_T1_T2_T3_T4_T6_E12temp_storage;
	add.s32 	%r255, %r254, %r253;
	st.shared.f32 	[%r255+16], %f536;
$L__BB4_36:
	bar.sync 	0;
	setp.ne.s32 	%p53, %r13, 0;
	@%p53 bra 	$L__BB4_72;
	ld.shared.f32 	%f367, [_ZZN3cub18CUB_300001_SM_10006detail6reduce28DeviceReduceSingleTileKernelINS2_10policy_hubIfjN4cuda3std3__44plusIvEEE10Policy1000EPfSC_iS9_ffNS7_10__identityEEEvT0_T1_T2_T3_T4_T6_E12temp_storage+20];
	add.f32 	%f368, %f536, %f367;
	ld.shared.f32 	%f369, [_ZZN3cub18CUB_300001_SM_10006detail6reduce28DeviceReduceSingleTileKernelINS2_10policy_hubIfjN4cuda3std3__44plusIvEEE10Policy1000EPfSC_iS9_ffNS7_10__identityEEEvT0_T1_T2_T3_T4_T6_E12temp_storage+24];
	add.f32 	%f370, %f368, %f369;
	ld.shared.f32 	%f371, [_ZZN3cub18CUB_300001_SM_10006detail6reduce28DeviceReduceSingleTileKernelINS2_10policy_hubIfjN4cuda3std3__44plusIvEEE10Policy1000EPfSC_iS9_ffNS7_10__identityEEEvT0_T1_T2_T3_T4_T6_E12temp_storage+28];
	add.f32 	%f372, %f370, %f371;
	ld.shared.f32 	%f373, [_ZZN3cub18CUB_300001_SM_10006detail6reduce28DeviceReduceSingleTileKernelINS2_10policy_hubIfjN4cuda3std3__44plusIvEEE10Policy1000EPfSC_iS9_ffNS7_10__identityEEEvT0_T1_T2_T3_T4_T6_E12temp_storage+32];
	add.f32 	%f374, %f372, %f373;
	ld.shared.f32 	%f375, [_ZZN3cub18CUB_300001_SM_10006detail6reduce28DeviceReduceSingleTileKernelINS2_10policy_hubIfjN4cuda3std3__44plusIvEEE10Policy1000EPfSC_iS9_ffNS7_10__identityEEEvT0_T1_T2_T3_T4_T6_E12temp_storage+36];
	add.f32 	%f376, %f374, %f375;
	ld.shared.f32 	%f377, [_ZZN3cub18CUB_300001_SM_10006detail6reduce28DeviceReduceSingleTileKernelINS2_10policy_hubIfjN4cuda3std3__44plusIvEEE10Policy1000EPfSC_iS9_ffNS7_10__identityEEEvT0_T1_T2_T3_T4_T6_E12temp_storage+40];
	add.f32 	%f378, %f376, %f377;
	ld.shared.f32 	%f379, [_ZZN3cub18CUB_300001_SM_10006detail6reduce28DeviceReduceSingleTileKernelINS2_10policy_hubIfjN4cuda3std3__44plusIvEEE10Policy1000EPfSC_iS9_ffNS7_10__identityEEEvT0_T1_T2_T3_T4_T6_E12temp_storage+44];
	add.f32 	%f380, %f378, %f379;
	ld.shared.f32 	%f381, [_ZZN3cub18CUB_300001_SM_10006detail6reduce28DeviceReduceSingleTileKernelINS2_10policy_hubIfjN4cuda3std3__44plusIvEEE10Policy1000EPfSC_iS9_ffNS7_10__identityEEEvT0_T1_T2_T3_T4_T6_E12temp_storage+48];
	add.f32 	%f382, %f380, %f381;
	ld.shared.f32 	%f383, [_ZZN3cub18CUB_300001_SM_10006detail6reduce28DeviceReduceSingleTileKernelINS2_10policy_hubIfjN4cuda3std3__44plusIvEEE10Policy1000EPfSC_iS9_ffNS7_10__identityEEEvT0_T1_T2_T3_T4_T6_E12temp_storage+52];
	add.f32 	%f384, %f382, %f383;
	ld.shared.f32 	%f385, [_ZZN3cub18CUB_300001_SM_10006detail6reduce28DeviceReduceSingleTileKernelINS2_10policy_hubIfjN4cuda3std3__44plusIvEEE10Policy1000EPfSC_iS9_ffNS7_10__identityEEEvT0_T1_T2_T3_T4_T6_E12temp_storage+56];
	add.f32 	%f386, %f384, %f385;
	ld.shared.f32 	%f387, [_ZZN3cub18CUB_300001_SM_10006detail6reduce28DeviceReduceSingleTileKernelINS2_10policy_hubIfjN4cuda3std3__44plusIvEEE10Policy1000EPfSC_iS9_ffNS7_10__identityEEEvT0_T1_T2_T3_T4_T6_E12temp_storage+60];
	add.f32 	%f388, %f386, %f387;
	ld.shared.f32 	%f389, [_ZZN3cub18CUB_300001_SM_10006detail6reduce28DeviceReduceSingleTileKernelINS2_10policy_hubIfjN4cuda3std3__44plusIvEEE10Policy1000EPfSC_iS9_ffNS7_10__identityEEEvT0_T1_T2_T3_T4_T6_E12temp_storage+64];
	add.f32 	%f390, %f388, %f389;
	ld.shared.f32 	%f391, [_ZZN3cub18CUB_300001_SM_10006detail6reduce28DeviceReduceSingleTileKernelINS2_10policy_hubIfjN4cuda3std3__44plusIvEEE10Policy1000EPfSC_iS9_ffNS7_10__identityEEEvT0_T1_T2_T3_T4_T6_E12temp_storage+68];
	add.f32 	%f392, %f390, %f391;
	ld.shared.f32 	%f393, [_ZZN3cub18CUB_300001_SM_10006detail6reduce28DeviceReduceSingleTileKernelINS2_10policy_hubIfjN4cuda3std3__44plusIvEEE10Policy1000EPfSC_iS9_ffNS7_10__identityEEEvT0_T1_T2_T3_T4_T6_E12temp_storage+72];
	add.f32 	%f394, %f392, %f393;
	ld.shared.f32 	%f395, [_ZZN3cub18CUB_300001_SM_10006detail6reduce28DeviceReduceSingleTileKernelINS2_10policy_hubIfjN4cuda3std3__44plusIvEEE10Policy1000EPfSC_iS9_ffNS7_10__identityEEEvT0_T1_T2_T3_T4_T6_E12temp_storage+76];
	add.f32 	%f536, %f394, %f395;
	bra.uni 	$L__BB4_72;
$L__BB4_38:
	setp.gt.s32 	%p3, %r67, 8191;
	@%p3 bra 	$L__BB4_56;
	mov.u32 	%r34, %tid.x;
	setp.ge.s32 	%p15, %r34, %r67;
	mov.f32 	%f528, 0f00000000;
	mov.u32 	%r329, %r34;
	@%p15 bra 	$L__BB4_41;
	mul.wide.u32 	%rd66, %r34, 4;
	add.s64 	%rd65, %rd16, %rd66;
	// begin inline asm
	ld.global.nc.u32 %r134, [%rd65];
	// end inline asm
	mov.b32 	%f528, %r134;
	add.s32 	%r329, %r34, 512;
$L__BB4_41:
	setp.ge.s32 	%p16, %r329, %r67;
	@%p16 bra 	$L__BB4_47;
	not.b32 	%r135, %r329;
	add.s32 	%r37, %r67, %r135;
	and.b32  	%r136, %r37, 1536;
	setp.eq.s32 	%p17, %r136, 1536;
	@%p17 bra 	$L__BB4_45;
	mul.wide.u32 	%rd67, %r329, 4;
	add.s64 	%rd131, %rd16, %rd67;
	shr.u32 	%r137, %r37, 9;
	add.s32 	%r138, %r137, 1;
	and.b32  	%r139, %r138, 3;
	neg.s32 	%r327, %r139;
$L__BB4_44:
	.pragma "nounroll";
	// begin inline asm
	ld.global.nc.u32 %r140, [%rd131];
	// end inline asm
	mov.b32 	%f171, %r140;
	add.f32 	%f528, %f528, %f171;
	add.s32 	%r329, %r329, 512;
	add.s64 	%rd131, %rd131, 2048;
	add.s32 	%r327, %r327, 1;
	setp.ne.s32 	%p18, %r327, 0;
	@%p18 bra 	$L__BB4_44;
$L__BB4_45:
	setp.lt.u32 	%p19, %r37, 1536;
	@%p19 bra 	$L__BB4_47;
$L__BB4_46:
	mul.wide.s32 	%rd73, %r329, 4;
	add.s64 	%rd69, %rd16, %rd73;
	// begin inline asm
	ld.global.nc.u32 %r141, [%rd69];
	// end inline asm
	mov.b32 	%f172, %r141;
	add.f32 	%f173, %f528, %f172;
	add.s64 	%rd70, %rd69, 2048;
	// begin inline asm
	ld.global.nc.u32 %r142, [%rd70];
	// end inline asm
	mov.b32 	%f174, %r142;
	add.f32 	%f175, %f173, %f174;
	add.s64 	%rd71, %rd69, 4096;
	// begin inline asm
	ld.global.nc.u32 %r143, [%rd71];
	// end inline asm
	mov.b32 	%f176, %r143;
	add.f32 	%f177, %f175, %f176;
	add.s64 	%rd72, %rd69, 6144;
	// begin inline asm
	ld.global.nc.u32 %r144, [%rd72];
	// end inline asm
	mov.b32 	%f178, %r144;
	add.f32 	%f528, %f177, %f178;
	add.s32 	%r329, %r329, 2048;
	setp.lt.s32 	%p20, %r329, %r67;
	@%p20 bra 	$L__BB4_46;
$L__BB4_47:
	setp.lt.s32 	%p21, %r67, 512;
	@%p21 bra 	$L__BB4_52;
	// begin inline asm
	mov.u32 %r169, %laneid;
	// end inline asm
	mov.b32 	%r170, 1;
	mov.b32 	%r183, 31;
	mov.b32 	%r184, -1;
	// begin inline asm
	{  .reg .f32 r0;  .reg .pred p;  shfl.sync.down.b32 r0|p, %f528, %r170, %r183, %r184;  @p add.f32 r0, r0, %f528;  mov.f32 %f238, r0;}
	// end inline asm
	mov.b32 	%r173, 2;
	// begin inline asm
	{  .reg .f32 r0;  .reg .pred p;  shfl.sync.down.b32 r0|p, %f238, %r173, %r183, %r184;  @p add.f32 r0, r0, %f238;  mov.f32 %f241, r0;}
	// end inline asm
	mov.b32 	%r176, 4;
	// begin inline asm
	{  .reg .f32 r0;  .reg .pred p;  shfl.sync.down.b32 r0|p, %f241, %r176, %r183, %r184;  @p add.f32 r0, r0, %f241;  mov.f32 %f244, r0;}
	// end inline asm
	mov.b32 	%r179, 8;
	// begin inline asm
	{  .reg .f32 r0;  .reg .pred p;  shfl.sync.down.b32 r0|p, %f244, %r179, %r183, %r184;  @p add.f32 r0, r0, %f244;  mov.f32 %f247, r0;}
	// end inline asm
	mov.b32 	%r182, 16;
	// begin inline asm
	{  .reg .f32 r0;  .reg .pred p;  shfl.sync.down.b32 r0|p, %f247, %r182, %r183, %r184;  @p add.f32 r0, r0, %f247;  mov.f32 %f536, r0;}
	// end inline asm
	setp.ne.s32 	%p40, %r169, 0;
	@%p40 bra 	$L__BB4_50;
	shr.u32 	%r185, %r34, 3;
	and.b32  	%r186, %r185, 124;
	mov.u32 	%r187, _ZZN3cub18CUB_300001_SM_10006detail6reduce28DeviceReduceSingleTileKernelINS2_10policy_hubIfjN4cuda3std3__44plusIvEEE10Policy1000EPfSC_iS9_ffNS7_10__identityEEEvT0_T1_T2_T3_T4_T6_E12temp_storage;
	add.s32 	%r188, %r187, %r186;
	st.shared.f32 	[%r188+16], %f536;
$L__BB4_50:
	bar.sync 	0;
	setp.ne.s32 	%p41, %r34, 0;
	@%p41 bra 	$L__BB4_72;
	ld.shared.f32 	%f253, [_ZZN3cub18CUB_300001_SM_10006detail6reduce28DeviceReduceSingleTileKernelINS2_10policy_hubIfjN4cuda3std3__44plusIvEEE10Policy1000EPfSC_iS9_ffNS7_10__identityEEEvT0_T1_T2_T3_T4_T6_E12temp_storage+20];
	add.f32 	%f254, %f536, %f253;
	ld.shared.f32 	%f255, [_ZZN3cub18CUB_300001_SM_10006detail6reduce28DeviceReduceSingleTileKernelINS2_10policy_hubIfjN4cuda3std3__44plusIvEEE10Policy1000EPfSC_iS9_ffNS7_10__identityEEEvT0_T1_T2_T3_T4_T6_E12temp_storage+24];
	add.f32 	%f256, %f254, %f255;
	ld.shared.f32 	%f257, [_ZZN3cub18CUB_300001_SM_10006detail6reduce28DeviceReduceSingleTileKernelINS2_10policy_hubIfjN4cuda3std3__44plusIvEEE10Policy1000EPfSC_iS9_ffNS7_10__identityEEEvT0_T1_T2_T3_T4_T6_E12temp_storage+28];
	add.f32 	%f258, %f256, %f257;
	ld.shared.f32 	%f259, [_ZZN3cub18CUB_300001_SM_10006detail6reduce28DeviceReduceSingleTileKernelINS2_10policy_hubIfjN4cuda3std3__44plusIvEEE10Policy1000EPfSC_iS9_ffNS7_10__identityEEEvT0_T1_T2_T3_T4_T6_E12temp_storage+32];
	add.f32 	%f260, %f258, %f259;
	ld.shared.f32 	%f261, [_ZZN3cub18CUB_300001_SM_10006detail6reduce28DeviceReduceSingleTileKernelINS2_10policy_hubIfjN4cuda3std3__44plusIvEEE10Policy1000EPfSC_iS9_ffNS7_10__identityEEEvT0_T1_T2_T3_T4_T6_E12temp_storage+36];
	add.f32 	%f262, %f260, %f261;
	ld.shared.f32 	%f263, [_ZZN3cub18CUB_300001_SM_10006detail6reduce28DeviceReduceSingleTileKernelINS2_10policy_hubIfjN4cuda3std3__44plusIvEEE10Policy1000EPfSC_iS9_ffNS7_10__identityEEEvT0_T1_T2_T3_T4_T6_E12temp_storage+40];
	add.f32 	%f264, %f262, %f263;
	ld.shared.f32 	%f265, [_ZZN3cub18CUB_300001_SM_10006detail6reduce28DeviceReduceSingleTileKernelINS2_10policy_hubIfjN4cuda3std3__44plusIvEEE10Policy1000EPfSC_iS9_ffNS7_10__identityEEEvT0_T1_T2_T3_T4_T6_E12temp_storage+44];
	add.f32 	%f266, %f264, %f265;
	ld.shared.f32 	%f267, [_ZZN3cub18CUB_300001_SM_10006detail6reduce28DeviceReduceSingleTileKernelINS2_10policy_hubIfjN4cuda3std3__44plusIvEEE10Policy1000EPfSC_iS9_ffNS7_10__identityEEEvT0_T1_T2_T3_T4_T6_E12temp_storage+48];
	add.f32 	%f268, %f266, %f267;
	ld.shared.f32 	%f269, [_ZZN3cub18CUB_300001_SM_10006detail6reduce28DeviceReduceSingleTileKernelINS2_10policy_hubIfjN4cuda3std3__44plusIvEEE10Policy1000EPfSC_iS9_ffNS7_10__identityEEEvT0_T1_T2_T3_T4_T6_E12temp_storage+52];
	add.f32 	%f270, %f268, %f269;
	ld.shared.f32 	%f271, [_ZZN3cub18CUB_300001_SM_10006detail6reduce28DeviceReduceSingleTileKernelINS2_10policy_hubIfjN4cuda3std3__44plusIvEEE10Policy1000EPfSC_iS9_ffNS7_10__identityEEEvT0_T1_T2_T3_T4_T6_E12temp_storage+56];
	add.f32 	%f272, %f270, %f271;
	ld.shared.f32 	%f273, [_ZZN3cub18CUB_300001_SM_10006detail6reduce28DeviceReduceSingleTileKernelINS2_10policy_hubIfjN4cuda3std3__44plusIvEEE10Policy1000EPfSC_iS9_ffNS7_10__identityEEEvT0_T1_T2_T3_T4_T6_E12temp_storage+60];
	add.f32 	%f274, %f272, %f273;
	ld.shared.f32 	%f275, [_ZZN3cub18CUB_300001_SM_10006detail6reduce28DeviceReduceSingleTileKernelINS2_10policy_hubIfjN4cuda3std3__44plusIvEEE10Policy1000EPfSC_iS9_ffNS7_10__identityEEEvT0_T1_T2_T3_T4_T6_E12temp_storage+64];
	add.f32 	%f276, %f274, %f275;
	ld.shared.f32 	%f277, [_ZZN3cub18CUB_300001_SM_10006detail6reduce28DeviceReduceSingleTileKernelINS2_10policy_hubIfjN4cuda3std3__44plusIvEEE10Policy1000EPfSC_iS9_ffNS7_10__identityEEEvT0_T1_T2_T3_T4_T6_E12temp_storage+68];
	add.f32 	%f278, %f276, %f277;
	ld.shared.f32 	%f279, [_ZZN3cub18CUB_300001_SM_10006detail6reduce28DeviceReduceSingleTileKernelINS2_10policy_hubIfjN4cuda3std3__44plusIvEEE10Policy1000EPfSC_iS9_ffNS7_10__identityEEEvT0_T1_T2_T3_T4_T6_E12temp_storage+72];
	add.f32 	%f280, %f278, %f279;
	ld.shared.f32 	%f281, [_ZZN3cub18CUB_300001_SM_10006detail6reduce28DeviceReduceSingleTileKernelINS2_10policy_hubIfjN4cuda3std3__44plusIvEEE10Policy1000EPfSC_iS9_ffNS7_10__identityEEEvT0_T1_T2_T3_T4_T6_E12temp_storage+76];
	add.f32 	%f536, %f280, %f281;
	bra.uni 	$L__BB4_72;
$L__BB4_52:
	// begin inline asm
	mov.u32 %r145, %laneid;
	// end inline asm
	and.b32  	%r161, %r34, 992;
	add.s32 	%r162, %r161, 32;
	setp.gt.s32 	%p22, %r162, %r67;
	not.b32 	%r163, %r161;
	add.s32 	%r164, %r67, %r163;
	selp.b32 	%r159, %r164, 31, %p22;
	mov.b32 	%r146, 1;
	mov.b32 	%r160, -1;
	// begin inline asm
	{  .reg .f32 r0;  .reg .pred p;  shfl.sync.down.b32 r0|p, %f528, %r146, %r159, %r160;  @p add.f32 r0, r0, %f528;  mov.f32 %f179, r0;}
	// end inline asm
	mov.b32 	%r149, 2;
	// begin inline asm
	{  .reg .f32 r0;  .reg .pred p;  shfl.sync.down.b32 r0|p, %f179, %r149, %r159, %r160;  @p add.f32 r0, r0, %f179;  mov.f32 %f182, r0;}
	// end inline asm
	mov.b32 	%r152, 4;
	// begin inline asm
	{  .reg .f32 r0;  .reg .pred p;  shfl.sync.down.b32 r0|p, %f182, %r152, %r159, %r160;  @p add.f32 r0, r0, %f182;  mov.f32 %f185, r0;}
	// end inline asm
	mov.b32 	%r155, 8;
	// begin inline asm
	{  .reg .f32 r0;  .reg .pred p;  shfl.sync.down.b32 r0|p, %f185, %r155, %r159, %r160;  @p add.f32 r0, r0, %f185;  mov.f32 %f188, r0;}
	// end inline asm
	mov.b32 	%r158, 16;
	// begin inline asm
	{  .reg .f32 r0;  .reg .pred p;  shfl.sync.down.b32 r0|p, %f188, %r158, %r159, %r160;  @p add.f32 r0, r0, %f188;  mov.f32 %f536, r0;}
	// end inline asm
	setp.ne.s32 	%p23, %r145, 0;
	@%p23 bra 	$L__BB4_54;
	shr.u32 	%r165, %r34, 3;
	and.b32  	%r166, %r165, 124;
	mov.u32 	%r167, _ZZN3cub18CUB_300001_SM_10006detail6reduce28DeviceReduceSingleTileKernelINS2_10policy_hubIfjN4cuda3std3__44plusIvEEE10Policy1000EPfSC_iS9_ffNS7_10__identityEEEvT0_T1_T2_T3_T4_T6_E12temp_storage;
	add.s32 	%r168, %r167, %r166;
	st.shared.f32 	[%r168+16], %f536;
$L__BB4_54:
	bar.sync 	0;
	setp.ne.s32 	%p24, %r34, 0;
	@%p24 bra 	$L__BB4_72;
	setp.gt.s32 	%p25, %r67, 32;
	ld.shared.f32 	%f194, [_ZZN3cub18CUB_300001_SM_10006detail6reduce28DeviceReduceSingleTileKernelINS2_10policy_hubIfjN4cuda3std3__44plusIvEEE10Policy1000EPfSC_iS9_ffNS7_10__identityEEEvT0_T1_T2_T3_T4_T6_E12temp_storage+20];
	add.f32 	%f195, %f536, %f194;
	selp.f32 	%f196, %f195, %f536, %p25;
	setp.gt.s32 	%p26, %r67, 64;
	ld.shared.f32 	%f197, [_ZZN3cub18CUB_300001_SM_10006detail6reduce28DeviceReduceSingleTileKernelINS2_10policy_hubIfjN4cuda3std3__44plusIvEEE10Policy1000EPfSC_iS9_ffNS7_10__identityEEEvT0_T1_T2_T3_T4_T6_E12temp_storage+24];
	add.f32 	%f198, %f197, %f196;
	selp.f32 	%f199, %f198, %f196, %p26;
	setp.gt.s32 	%p27, %r67, 96;
	ld.shared.f32 	%f200, [_ZZN3cub18CUB_300001_SM_10006detail6reduce28DeviceReduceSingleTileKernelINS2_10policy_hubIfjN4cuda3std3__44plusIvEEE10Policy1000EPfSC_iS9_ffNS7_10__identityEEEvT0_T1_T2_T3_T4_T6_E12temp_storage+28];
	add.f32 	%f201, %f200, %f199;
	selp.f32 	%f202, %f201, %f199, %p27;
	setp.gt.s32 	%p28, %r67, 128;
	ld.shared.f32 	%f203, [_ZZN3cub18CUB_300001_SM_10006detail6reduce28DeviceReduceSingleTileKernelINS2_10policy_hubIfjN4cuda3std3__44plusIvEEE10Policy1000EPfSC_iS9_ffNS7_10__identityEEEvT0_T1_T2_T3_T4_T6_E12temp_storage+32];
	add.f32 	%f204, %f203, %f202;
	selp.f32 	%f205, %f204, %f202, %p28;
	setp.gt.s32 	%p29, %r67, 160;
	ld.shared.f32 	%f206, [_ZZN3cub18CUB_300001_SM_10006detail6reduce28DeviceReduceSingleTileKernelINS2_10policy_hubIfjN4cuda3std3__44plusIvEEE10Policy1000EPfSC_iS9_ffNS7_10__identityEEEvT0_T1_T2_T3_T4_T6_E12temp_storage+36];
	add.f32 	%f207, %f206, %f205;
	selp.f32 	%f208, %f207, %f205, %p29;
	setp.gt.s32 	%p30, %r67, 192;
	ld.shared.f32 	%f209, [_ZZN3cub18CUB_300001_SM_10006detail6reduce28DeviceReduceSingleTileKernelINS2_10policy_hubIfjN4cuda3std3__44plusIvEEE10Policy1000EPfSC_iS9_ffNS7_10__identityEEEvT0_T1_T2_T3_T4_T6_E12temp_storage+40];
	add.f32 	%f210, %f209, %f208;
	selp.f32 	%f211, %f210, %f208, %p30;
	setp.gt.s32 	%p31, %r67, 224;
	ld.shared.f32 	%f212, [_ZZN3cub18CUB_300001_SM_10006detail6reduce28DeviceReduceSingleTileKernelINS2_10policy_hubIfjN4cuda3std3__44plusIvEEE10Policy1000EPfSC_iS9_ffNS7_10__identityEEEvT0_T1_T2_T3_T4_T6_E12temp_storage+44];
	add.f32 	%f213, %f212, %f211;
	selp.f32 	%f214, %f213, %f211, %p31;
	setp.gt.s32 	%p32, %r67, 256;
	ld.shared.f32 	%f215, [_ZZN3cub18CUB_300001_SM_10006detail6reduce28DeviceReduceSingleTileKernelINS2_10policy_hubIfjN4cuda3std3__44plusIvEEE10Policy1000EPfSC_iS9_ffNS7_10__identityEEEvT0_T1_T2_T3_T4_T6_E12temp_storage+48];
	add.f32 	%f216, %f215, %f214;
	selp.f32 	%f217, %f216, %f214, %p32;
	setp.gt.s32 	%p33, %r67, 288;
	ld.shared.f32 	%f218, [_ZZN3cub18CUB_300001_SM_10006detail6reduce28DeviceReduceSingleTileKernelINS2_10policy_hubIfjN4cuda3std3__44plusIvEEE10Policy1000EPfSC_iS9_ffNS7_10__identityEEEvT0_T1_T2_T3_T4_T6_E12temp_storage+52];
	add.f32 	%f219, %f218, %f217;
	selp.f32 	%f220, %f219, %f217, %p33;
	setp.gt.s32 	%p34, %r67, 320;
	ld.shared.f32 	%f221, [_ZZN3cub18CUB_300001_SM_10006detail6reduce28DeviceReduceSingleTileKernelINS2_10policy_hubIfjN4cuda3std3__44plusIvEEE10Policy1000EPfSC_iS9_ffNS7_10__identityEEEvT0_T1_T2_T3_T4_T6_E12temp_storage+56];
	add.f32 	%f222, %f221, %f220;
	selp.f32 	%f223, %f222, %f220, %p34;
	setp.gt.s32 	%p35, %r67, 352;
	ld.shared.f32 	%f224, [_ZZN3cub18CUB_300001_SM_10006detail6reduce28DeviceReduceSingleTileKernelINS2_10policy_hubIfjN4cuda3std3__44plusIvEEE10Policy1000EPfSC_iS9_ffNS7_10__identityEEEvT0_T1_T2_T3_T4_T6_E12temp_storage+60];
	add.f32 	%f225, %f224, %f223;
	selp.f32 	%f226, %f225, %f223, %p35;
	setp.gt.s32 	%p36, %r67, 384;
	ld.shared.f32 	%f227, [_ZZN3cub18CUB_300001_SM_10006detail6reduce28DeviceReduceSingleTileKernelINS2_10policy_hubIfjN4cuda3std3__44plusIvEEE10Policy1000EPfSC_iS9_ffNS7_10__identityEEEvT0_T1_T2_T3_T4_T6_E12temp_storage+64];
	add.f32 	%f228, %f227, %f226;
	selp.f32 	%f229, %f228, %f226, %p36;
	setp.gt.s32 	%p37, %r67, 416;
	ld.shared.f32 	%f230, [_ZZN3cub18CUB_300001_SM_10006detail6reduce28DeviceReduceSingleTileKernelINS2_10policy_hubIfjN4cuda3std3__44plusIvEEE10Policy1000EPfSC_iS9_ffNS7_10__identityEEEvT0_T1_T2_T3_T4_T6_E12temp_storage+68];
	add.f32 	%f231, %f230, %f229;
	selp.f32 	%f232, %f231, %f229, %p37;
	setp.gt.s32 	%p38, %r67, 448;
	ld.shared.f32 	%f233, [_ZZN3cub18CUB_300001_SM_10006detail6reduce28DeviceReduceSingleTileKernelINS2_10policy_hubIfjN4cuda3std3__44plusIvEEE10Policy1000EPfSC_iS9_ffNS7_10__identityEEEvT0_T1_T2_T3_T4_T6_E12temp_storage+72];
	add.f32 	%f234, %f233, %f232;
	selp.f32 	%f235, %f234, %f232, %p38;
	setp.gt.s32 	%p39, %r67, 480;
	ld.shared.f32 	%f236, [_ZZN3cub18CUB_300001_SM_10006detail6reduce28DeviceReduceSingleTileKernelINS2_10policy_hubIfjN4cuda3std3__44plusIvEEE10Policy1000EPfSC_iS9_ffNS7_10__identityEEEvT0_T1_T2_T3_T4_T6_E12temp_storage+76];
	add.f32 	%f237, %f236, %f235;
	selp.f32 	%f536, %f237, %f235, %p39;
	bra.uni 	$L__BB4_72;
$L__BB4_56:
	mov.u32 	%r46, %tid.x;
	mul.wide.u32 	%rd35, %r46, 4;
	add.s64 	%rd19, %rd16, %rd35;
	// begin inline asm
	ld.global.nc.u32 %r68, [%rd19];
	// end inline asm
	mov.b32 	%f55, %r68;
	add.s64 	%rd20, %rd19, 2048;
	// begin inline asm
	ld.global.nc.u32 %r69, [%rd20];
	// end inline asm
	mov.b32 	%f56, %r69;
	add.s64 	%rd21, %rd19, 4096;
	// begin inline asm
	ld.global.nc.u32 %r70, [%rd21];
	// end inline asm
	mov.b32 	%f57, %r70;
	add.s64 	%rd22, %rd19, 6144;
	// begin inline asm
	ld.global.nc.u32 %r71, [%rd22];
	// end inline asm
	mov.b32 	%f58, %r71;
	add.s64 	%rd23, %rd19, 8192;
	// begin inline asm
	ld.global.nc.u32 %r72, [%rd23];
	// end inline asm
	mov.b32 	%f59, %r72;
	add.s64 	%rd24, %rd19, 10240;
	// begin inline asm
	ld.global.nc.u32 %r73, [%rd24];
	// end inline asm
	mov.b32 	%f60, %r73;
	add.s64 	%rd25, %rd19, 12288;
	// begin inline asm
	ld.global.nc.u32 %r74, [%rd25];
	// end inline asm
	mov.b32 	%f61, %r74;
	add.s64 	%rd26, %rd19, 14336;
	// begin inline asm
	ld.global.nc.u32 %r75, [%rd26];
	// end inline asm
	mov.b32 	%f62, %r75;
	add.s64 	%rd27, %rd19, 16384;
	// begin inline asm
	ld.global.nc.u32 %r76, [%rd27];
	// end inline asm
	mov.b32 	%f63, %r76;
	add.s64 	%rd28, %rd19, 18432;
	// begin inline asm
	ld.global.nc.u32 %r77, [%rd28];
	// end inline asm
	mov.b32 	%f64, %r77;
	add.s64 	%rd29, %rd19, 20480;
	// begin inline asm
	ld.global.nc.u32 %r78, [%rd29];
	// end inline asm
	mov.b32 	%f65, %r78;
	add.s64 	%rd30, %rd19, 22528;
	// begin inline asm
	ld.global.nc.u32 %r79, [%rd30];
	// end inline asm
	mov.b32 	%f66, %r79;
	add.s64 	%rd31, %rd19, 24576;
	// begin inline asm
	ld.global.nc.u32 %r80, [%rd31];
	// end inline asm
	mov.b32 	%f67, %r80;
	add.s64 	%rd32, %rd19, 26624;
	// begin inline asm
	ld.global.nc.u32 %r81, [%rd32];
	// end inline asm
	mov.b32 	%f68, %r81;
	add.s64 	%rd33, %rd19, 28672;
	// begin inline asm
	ld.global.nc.u32 %r82, [%rd33];
	// end inline asm
	mov.b32 	%f69, %r82;
	add.s64 	%rd34, %rd19, 30720;
	// begin inline asm
	ld.global.nc.u32 %r83, [%rd34];
	// end inline asm
	mov.b32 	%f70, %r83;
	add.f32 	%f71, %f55, %f56;
	add.f32 	%f72, %f57, %f58;
	add.f32 	%f73, %f59, %f60;
	add.f32 	%f74, %f61, %f62;
	add.f32 	%f75, %f63, %f64;
	add.f32 	%f76, %f65, %f66;
	add.f32 	%f77, %f67, %f68;
	add.f32 	%f78, %f69, %f70;
	add.f32 	%f79, %f71, %f72;
	add.f32 	%f80, %f73, %f74;
	add.f32 	%f81, %f75, %f76;
	add.f32 	%f82, %f77, %f78;
	add.f32 	%f83, %f79, %f80;
	add.f32 	%f84, %f81, %f82;
	add.f32 	%f535, %f83, %f84;
	setp.lt.u32 	%p4, %r67, 16384;
	mov.b32 	%r332, 8192;
	@%p4 bra 	$L__BB4_60;
	add.s32 	%r47, %r67, -8192;
	mov.b32 	%r332, 8192;
$L__BB4_58:
	mul.wide.s32 	%rd52, %r332, 4;
	add.s64 	%rd36, %rd19, %rd52;
	// begin inline asm
	ld.global.nc.u32 %r86, [%rd36];
	// end inline asm
	mov.b32 	%f85, %r86;
	add.s64 	%rd37, %rd36, 2048;
	// begin inline asm
	ld.global.nc.u32 %r87, [%rd37];
	// end inline asm
	mov.b32 	%f86, %r87;
	add.s64 	%rd38, %rd36, 4096;
	// begin inline asm
	ld.global.nc.u32 %r88, [%rd38];
	// end inline asm
	mov.b32 	%f87, %r88;
	add.s64 	%rd39, %rd36, 6144;
	// begin inline asm
	ld.global.nc.u32 %r89, [%rd39];
	// end inline asm
	mov.b32 	%f88, %r89;
	add.s64 	%rd40, %rd36, 8192;
	// begin inline asm
	ld.global.nc.u32 %r90, [%rd40];
	// end inline asm
	mov.b32 	%f89, %r90;
	add.s64 	%rd41, %rd36, 10240;
	// begin inline asm
	ld.global.nc.u32 %r91, [%rd41];
	// end inline asm
	mov.b32 	%f90, %r91;
	add.s64 	%rd42, %rd36, 12288;
	// begin inline asm
	ld.global.nc.u32 %r92, [%rd42];
	// end inline asm
	mov.b32 	%f91, %r92;
	add.s64 	%rd43, %rd36, 14336;
	// begin inline asm
	ld.global.nc.u32 %r93, [%rd43];
	// end inline asm
	mov.b32 	%f92, %r93;
	add.s64 	%rd44, %rd36, 16384;
	// begin inline asm
	ld.global.nc.u32 %r94, [%rd44];
	// end inline asm
	mov.b32 	%f93, %r94;
	add.s64 	%rd45, %rd36, 18432;
	// begin inline asm
	ld.global.nc.u32 %r95, [%rd45];
	// end inline asm
	mov.b32 	%f94, %r95;
	add.s64 	%rd46, %rd36, 20480;
	// begin inline asm
	ld.global.nc.u32 %r96, [%rd46];
	// end inline asm
	mov.b32 	%f95, %r96;
	add.s64 	%rd47, %rd36, 22528;
	// begin inline asm
	ld.global.nc.u32 %r97, [%rd47];
	// end inline asm
	mov.b32 	%f96, %r97;
	add.s64 	%rd48, %rd36, 24576;
	// begin inline asm
	ld.global.nc.u32 %r98, [%rd48];
	// end inline asm
	mov.b32 	%f97, %r98;
	add.s64 	%rd49, %rd36, 26624;
	// begin inline asm
	ld.global.nc.u32 %r99, [%rd49];
	// end inline asm
	mov.b32 	%f98, %r99;
	add.s64 	%rd50, %rd36, 28672;
	// begin inline asm
	ld.global.nc.u32 %r100, [%rd50];
	// end inline asm
	mov.b32 	%f99, %r100;
	add.s64 	%rd51, %rd36, 30720;
	// begin inline asm
	ld.global.nc.u32 %r101, [%rd51];
	// end inline asm
	mov.b32 	%f100, %r101;
	add.f32 	%f101, %f535, %f85;
	add.f32 	%f102, %f86, %f87;
	add.f32 	%f103, %f88, %f89;
	add.f32 	%f104, %f90, %f91;
	add.f32 	%f105, %f92, %f93;
	add.f32 	%f106, %f94, %f95;
	add.f32 	%f107, %f96, %f97;
	add.f32 	%f108, %f98, %f99;
	add.f32 	%f109, %f101, %f102;
	add.f32 	%f110, %f103, %f104;
	add.f32 	%f111, %f105, %f106;
	add.f32 	%f112, %f107, %f108;
	add.f32 	%f113, %f109, %f110;
	add.f32 	%f114, %f111, %f112;
	add.f32 	%f115, %f113, %f114;
	add.f32 	%f535, %f115, %f100;
	sub.s32 	%r102, %r67, %r332;
	setp.lt.s32 	%p5, %r102, 8192;
	@%p5 bra 	$L__BB4_68;
	add.s32 	%r332, %r332, 8192;
	setp.le.s32 	%p6, %r332, %r47;
	@%p6 bra 	$L__BB4_58;
$L__BB4_60:
	setp.le.s32 	%p7, %r67, %r332;
	@%p7 bra 	$L__BB4_68;
	sub.s32 	%r51, %r67, %r332;
	setp.ge.s32 	%p8, %r46, %r51;
	@%p8 bra 	$L__BB4_68;
	not.b32 	%r103, %r46;
	add.s32 	%r104, %r67, %r103;
	sub.s32 	%r52, %r104, %r332;
	and.b32  	%r105, %r52, 1536;
	setp.eq.s32 	%p9, %r105, 1536;
	mov.u32 	%r336, %r46;
	@%p9 bra 	$L__BB4_65;
	add.s32 	%r334, %r46, %r332;
	shr.u32 	%r106, %r52, 9;
	add.s32 	%r107, %r106, 1;
	and.b32  	%r108, %r107, 3;
	neg.s32 	%r333, %r108;
	mov.u32 	%r336, %r46;
$L__BB4_64:
	.pragma "nounroll";
	mul.wide.u32 	%rd54, %r334, 4;
	add.s64 	%rd53, %rd16, %rd54;
	// begin inline asm
	ld.global.nc.u32 %r109, [%rd53];
	// end inline asm
	mov.b32 	%f117, %r109;
	add.f32 	%f535, %f535, %f117;
	add.s32 	%r336, %r336, 512;
	add.s32 	%r334, %r334, 512;
	add.s32 	%r333, %r333, 1;
	setp.ne.s32 	%p10, %r333, 0;
	@%p10 bra 	$L__BB4_64;
$L__BB4_65:
	setp.lt.u32 	%p11, %r52, 1536;
	@%p11 bra 	$L__BB4_68;
	cvt.u64.u32 	%rd55, %r336;
	cvt.u64.u32 	%rd56, %r332;
	add.s64 	%rd57, %rd55, %rd56;
	shl.b64 	%rd58, %rd57, 2;
	add.s64 	%rd59, %rd58, %rd16;
	add.s64 	%rd132, %rd59, 4096;
	add.s32 	%r337, %r336, %r332;
$L__BB4_67:
	mul.wide.u32 	%rd64, %r337, 4;
	add.s64 	%rd60, %rd16, %rd64;
	// begin inline asm
	ld.global.nc.u32 %r110, [%rd60];
	// end inline asm
	mov.b32 	%f118, %r110;
	add.f32 	%f119, %f535, %f118;
	add.s64 	%rd61, %rd132, -2048;
	// begin inline asm
	ld.global.nc.u32 %r111, [%rd61];
	// end inline asm
	mov.b32 	%f120, %r111;
	add.f32 	%f121, %f119, %f120;
	// begin inline asm
	ld.global.nc.u32 %r112, [%rd132];
	// end inline asm
	mov.b32 	%f122, %r112;
	add.f32 	%f123, %f121, %f122;
	add.s64 	%rd63, %rd132, 2048;
	// begin inline asm
	ld.global.nc.u32 %r113, [%rd63];
	// end inline asm
	mov.b32 	%f124, %r113;
	add.f32 	%f535, %f123, %f124;
	add.s32 	%r336, %r336, 2048;
	add.s64 	%rd132, %rd132, 8192;
	add.s32 	%r337, %r337, 2048;
	setp.lt.s32 	%p12, %r336, %r51;
	@%p12 bra 	$L__BB4_67;
$L__BB4_68:
	// begin inline asm
	mov.u32 %r114, %laneid;
	// end inline asm
	mov.b32 	%r115, 1;
	mov.b32 	%r128, 31;
	mov.b32 	%r129, -1;
	// begin inline asm
	{  .reg .f32 r0;  .reg .pred p;  shfl.sync.down.b32 r0|p, %f535, %r115, %r128, %r129;  @p add.f32 r0, r0, %f535;  mov.f32 %f125, r0;}
	// end inline asm
	mov.b32 	%r118, 2;
	// begin inline asm
	{  .reg .f32 r0;  .reg .pred p;  shfl.sync.down.b32 r0|p, %f125, %r118, %r128, %r129;  @p add.f32 r0, r0, %f125;  mov.f32 %f128, r0;}
	// end inline asm
	mov.b32 	%r121, 4;
	// begin inline asm
	{  .reg .f32 r0;  .reg .pred p;  shfl.sync.down.b32 r0|p, %f128, %r121, %r128, %r129;  @p add.f32 r0, r0, %f128;  mov.f32 %f131, r0;}
	// end inline asm
	mov.b32 	%r124, 8;
	// begin inline asm
	{  .reg .f32 r0;  .reg .pred p;  shfl.sync.down.b32 r0|p, %f131, %r124, %r128, %r129;  @p add.f32 r0, r0, %f131;  mov.f32 %f134, r0;}
	// end inline asm
	mov.b32 	%r127, 16;
	// begin inline asm
	{  .reg .f32 r0;  .reg .pred p;  shfl.sync.down.b32 r0|p, %f134, %r127, %r128, %r129;  @p add.f32 r0, r0, %f134;  mov.f32 %f536, r0;}
	// end inline asm
	setp.ne.s32 	%p13, %r114, 0;
	@%p13 bra 	$L__BB4_70;
	shr.u32 	%r130, %r46, 3;
	and.b32  	%r131, %r130, 124;
	mov.u32 	%r132, _ZZN3cub18CUB_300001_SM_10006detail6reduce28DeviceReduceSingleTileKernelINS2_10policy_hubIfjN4cuda3std3__44plusIvEEE10Policy1000EPfSC_iS9_ffNS7_10__identityEEEvT0_T1_T2_T3_T4_T6_E12temp_storage;
	add.s32 	%r133, %r132, %r131;
	st.shared.f32 	[%r133+16], %f536;
$L__BB4_70:
	bar.sync 	0;
	setp.ne.s32 	%p14, %r46, 0;
	@%p14 bra 	$L__BB4_72;
	ld.shared.f32 	%f140, [_ZZN3cub18CUB_300001_SM_10006detail6reduce28DeviceReduceSingleTileKernelINS2_10policy_hubIfjN4cuda3std3__44plusIvEEE10Policy1000EPfSC_iS9_ffNS7_10__identityEEEvT0_T1_T2_T3_T4_T6_E12temp_storage+20];
	add.f32 	%f141, %f536, %f140;
	ld.shared.f32 	%f142, [_ZZN3cub18CUB_300001_SM_10006detail6reduce28DeviceReduceSingleTileKernelINS2_10policy_hubIfjN4cuda3std3__44plusIvEEE10Policy1000EPfSC_iS9_ffNS7_10__identityEEEvT0_T1_T2_T3_T4_T6_E12temp_storage+24];
	add.f32 	%f143, %f141, %f142;
	ld.shared.f32 	%f144, [_ZZN3cub18CUB_300001_SM_10006detail6reduce28DeviceReduceSingleTileKernelINS2_10policy_hubIfjN4cuda3std3__44plusIvEEE10Policy1000EPfSC_iS9_ffNS7_10__identityEEEvT0_T1_T2_T3_T4_T6_E12temp_storage+28];
	add.f32 	%f145, %f143, %f144;
	ld.shared.f32 	%f146, [_ZZN3cub18CUB_300001_SM_10006detail6reduce28DeviceReduceSingleTileKernelINS2_10policy_hubIfjN4cuda3std3__44plusIvEEE10Policy1000EPfSC_iS9_ffNS7_10__identityEEEvT0_T1_T2_T3_T4_T6_E12temp_storage+32];
	add.f32 	%f147, %f145, %f146;
	ld.shared.f32 	%f148, [_ZZN3cub18CUB_300001_SM_10006detail6reduce28DeviceReduceSingleTileKernelINS2_10policy_hubIfjN4cuda3std3__44plusIvEEE10Policy1000EPfSC_iS9_ffNS7_10__identityEEEvT0_T1_T2_T3_T4_T6_E12temp_storage+36];
	add.f32 	%f149, %f147, %f148;
	ld.shared.f32 	%f150, [_ZZN3cub18CUB_300001_SM_10006detail6reduce28DeviceReduceSingleTileKernelINS2_10policy_hubIfjN4cuda3std3__44plusIvEEE10Policy1000EPfSC_iS9_ffNS7_10__identityEEEvT0_T1_T2_T3_T4_T6_E12temp_storage+40];
	add.f32 	%f151, %f149, %f150;
	ld.shared.f32 	%f152, [_ZZN3cub18CUB_300001_SM_10006detail6reduce28DeviceReduceSingleTileKernelINS2_10policy_hubIfjN4cuda3std3__44plusIvEEE10Policy1000EPfSC_iS9_ffNS7_10__identityEEEvT0_T1_T2_T3_T4_T6_E12temp_storage+44];
	add.f32 	%f153, %f151, %f152;
	ld.shared.f32 	%f154, [_ZZN3cub18CUB_300001_SM_10006detail6reduce28DeviceReduceSingleTileKernelINS2_10policy_hubIfjN4cuda3std3__44plusIvEEE10Policy1000EPfSC_iS9_ffNS7_10__identityEEEvT0_T1_T2_T3_T4_T6_E12temp_storage+48];
	add.f32 	%f155, %f153, %f154;
	ld.shared.f32 	%f156, [_ZZN3cub18CUB_300001_SM_10006detail6reduce28DeviceReduceSingleTileKernelINS2_10policy_hubIfjN4cuda3std3__44plusIvEEE10Policy1000EPfSC_iS9_ffNS7_10__identityEEEvT0_T1_T2_T3_T4_T6_E12temp_storage+52];
	add.f32 	%f157, %f155, %f156;
	ld.shared.f32 	%f158, [_ZZN3cub18CUB_300001_SM_10006detail6reduce28DeviceReduceSingleTileKernelINS2_10policy_hubIfjN4cuda3std3__44plusIvEEE10Policy1000EPfSC_iS9_ffNS7_10__identityEEEvT0_T1_T2_T3_T4_T6_E12temp_storage+56];
	add.f32 	%f159, %f157, %f158;
	ld.shared.f32 	%f160, [_ZZN3cub18CUB_300001_SM_10006detail6reduce28DeviceReduceSingleTileKernelINS2_10policy_hubIfjN4cuda3std3__44plusIvEEE10Policy1000EPfSC_iS9_ffNS7_10__identityEEEvT0_T1_T2_T3_T4_T6_E12temp_storage+60];
	add.f32 	%f161, %f159, %f160;
	ld.shared.f32 	%f162, [_ZZN3cub18CUB_300001_SM_10006detail6reduce28DeviceReduceSingleTileKernelINS2_10policy_hubIfjN4cuda3std3__44plusIvEEE10Policy1000EPfSC_iS9_ffNS7_10__identityEEEvT0_T1_T2_T3_T4_T6_E12temp_storage+64];
	add.f32 	%f163, %f161, %f162;
	ld.shared.f32 	%f164, [_ZZN3cub18CUB_300001_SM_10006detail6reduce28DeviceReduceSingleTileKernelINS2_10policy_hubIfjN4cuda3std3__44plusIvEEE10Policy1000EPfSC_iS9_ffNS7_10__identityEEEvT0_T1_T2_T3_T4_T6_E12temp_storage+68];
	add.f32 	%f165, %f163, %f164;
	ld.shared.f32 	%f166, [_ZZN3cub18CUB_300001_SM_10006detail6reduce28DeviceReduceSingleTileKernelINS2_10policy_hubIfjN4cuda3std3__44plusIvEEE10Policy1000EPfSC_iS9_ffNS7_10__identityEEEvT0_T1_T2_T3_T4_T6_E12temp_storage+72];
	add.f32 	%f167, %f165, %f166;
	ld.shared.f32 	%f168, [_ZZN3cub18CUB_300001_SM_10006detail6reduce28DeviceReduceSingleTileKernelINS2_10policy_hubIfjN4cuda3std3__44plusIvEEE10Policy1000EPfSC_iS9_ffNS7_10__identityEEEvT0_T1_T2_T3_T4_T6_E12temp_storage+76];
	add.f32 	%f536, %f167, %f168;
$L__BB4_72:
	mov.u32 	%r311, %tid.x;
	setp.ne.s32 	%p81, %r311, 0;
	@%p81 bra 	$L__BB4_74;
	add.f32 	%f509, %f54, %f536;
	st.global.f32 	[%rd1], %f509;
$L__BB4_74:
	ret;

}


// ===== COMPILED SASS (sm_100) =====

	.target	sm_100

	.elftype	@"ET_EXEC"


//--------------------- .note.nv.tkinfo           --------------------------
	.section	.note.nv.tkinfo,"",@"SHT_NOTE"
	.sectionflags	@"SHF_NOTE_NV_TKINFO"
	.tkinfo
        /*0018*/ 	.word	0x00000002
        /*0030*/ 	.string	""
        /*0030*/ 	.string	"ptxas"
        /*0030*/ 	.string	"Cuda compilation tools, release 13.0, V13.0.88"
        /*0030*/ 	.string	"Build cuda_13.0.r13.0/compiler.36424714_0"
        /*0030*/ 	.string	"-arch sm_100 -m 64 "



//--------------------- .note.nv.cuinfo           --------------------------
	.section	.note.nv.cuinfo,"",@"SHT_NOTE"
	.sectionflags	@"SHF_NOTE_NV_CUINFO"
        /*0018*/ 	.short	0x0002
        /*001a*/ 	.short	0x0064
        /*001c*/ 	.short	0x0082
	.zero		2


//--------------------- .nv.info                  --------------------------
	.section	.nv.info,"",@"SHT_CUDA_INFO"
	.align	4


	//----- nvinfo : EIATTR_REGCOUNT
	.align		4
        /*0000*/ 	.byte	0x04, 0x2f
        /*0002*/ 	.short	(.L_41 - .L_40)
	.align		4
.L_40:
        /*0004*/ 	.word	index@(_Z10initializePfi)
        /*0008*/ 	.word	0x00000008


	//----- nvinfo : EIATTR_FRAME_SIZE
	.align		4
.L_41:
        /*000c*/ 	.byte	0x04, 0x11
        /*000e*/ 	.short	(.L_43 - .L_42)
	.align		4
.L_42:
        /*0010*/ 	.word	index@(_Z10initializePfi)
        /*0014*/ 	.word	0x00000000


	//----- nvinfo : EIATTR_REGCOUNT
	.align		4
.L_43:
        /*0018*/ 	.byte	0x04, 0x2f
        /*001a*/ 	.short	(.L_45 - .L_44)
	.align		4
.L_44:
        /*001c*/ 	.word	index@(_ZN3cub18CUB_300001_SM_10006detail11EmptyKernelIvEEvv)
        /*0020*/ 	.word	0x00000004


	//----- nvinfo : EIATTR_FRAME_SIZE
	.align		4
.L_45:
        /*0024*/ 	.byte	0x04, 0x11
        /*0026*/ 	.short	(.L_47 - .L_46)
	.align		4
.L_46:
        /*0028*/ 	.word	index@(_ZN3cub18CUB_300001_SM_10006detail11EmptyKernelIvEEvv)
        /*002c*/ 	.word	0x00000000


	//----- nvinfo : EIATTR_REGCOUNT
	.align		4
.L_47:
        /*0030*/ 	.byte	0x04, 0x2f
        /*0032*/ 	.short	(.L_49 - .L_48)
	.align		4
.L_48:
        /*0034*/ 	.word	index@(_ZN3cub18CUB_300001_SM_10006detail6reduce28DeviceReduceSingleTileKernelINS2_10policy_hubIfjN4cuda3std3__44plusIvEEE10Policy1000EPfSC_jS9_ffNS7_10__identityEEEvT0_T1_T2_T3_T4_T6_)
        /*0038*/ 	.word	0x00000020


	//----- nvinfo : EIATTR_FRAME_SIZE
	.align		4
.L_49:
        /*003c*/ 	.byte	0x04, 0x11
        /*003e*/ 	.short	(.L_51 - .L_50)
	.align		4
.L_50:
        /*0040*/ 	.word	index@(_ZN3cub18CUB_300001_SM_10006detail6reduce28DeviceReduceSingleTileKernelINS2_10policy_hubIfjN4cuda3std3__44plusIvEEE10Policy1000EPfSC_jS9_ffNS7_10__identityEEEvT0_T1_T2_T3_T4_T6_)
        /*0044*/ 	.word	0x00000000


	//----- nvinfo : EIATTR_REGCOUNT
	.align		4
.L_51:
        /*0048*/ 	.byte	0x04, 0x2f
        /*004a*/ 	.short	(.L_53 - .L_52)
	.align		4
.L_52:
        /*004c*/ 	.word	index@(_ZN3cub18CUB_300001_SM_10006detail6reduce18DeviceReduceKernelINS2_10policy_hubIfjN4cuda3std3__44plusIvEEE10Policy1000EPfjS9_fNS7_10__identityEEEvT0_PT3_T1_NS0_13GridEvenShareISH_EET2_T4_)
        /*0050*/ 	.word	0x0000001e


	//----- nvinfo : EIATTR_FRAME_SIZE
	.align		4
.L_53:
        /*0054*/ 	.byte	0x04, 0x11
        /*0056*/ 	.short	(.L_55 - .L_54)
	.align		4
.L_54:
        /*0058*/ 	.word	index@(_ZN3cub18CUB_300001_SM_10006detail6reduce18DeviceReduceKernelINS2_10policy_hubIfjN4cuda3std3__44plusIvEEE10Policy1000EPfjS9_fNS7_10__identityEEEvT0_PT3_T1_NS0_13GridEvenShareISH_EET2_T4_)
        /*005c*/ 	.word	0x00000000


	//----- nvinfo : EIATTR_REGCOUNT
	.align		4
.L_55:
        /*0060*/ 	.byte	0x04, 0x2f
        /*0062*/ 	.short	(.L_57 - .L_56)
	.align		4
.L_56:
        /*0064*/ 	.word	index@(_ZN3cub18CUB_300001_SM_10006detail6reduce28DeviceReduceSingleTileKernelINS2_10policy_hubIfjN4cuda3std3__44plusIvEEE10Policy1000EPfSC_iS9_ffNS7_10__identityEEEvT0_T1_T2_T3_T4_T6_)
        /*0068*/ 	.word	0x0000001e


	//----- nvinfo : EIATTR_FRAME_SIZE
	.align		4
.L_57:
        /*006c*/ 	.byte	0x04, 0x11
        /*006e*/ 	.short	(.L_59 - .L_58)
	.align		4
.L_58:
        /*0070*/ 	.word	index@(_ZN3cub18CUB_300001_SM_10006detail6reduce28DeviceReduceSingleTileKernelINS2_10policy_hubIfjN4cuda3std3__44plusIvEEE10Policy1000EPfSC_iS9_ffNS7_10__identityEEEvT0_T1_T2_T3_T4_T6_)
        /*0074*/ 	.word	0x00000000


	//----- nvinfo : EIATTR_MIN_STACK_SIZE
	.align		4
.L_59:
        /*0078*/ 	.byte	0x04, 0x12
        /*007a*/ 	.short	(.L_61 - .L_60)
	.align		4
.L_60:
        /*007c*/ 	.word	index@(_ZN3cub18CUB_300001_SM_10006detail6reduce28DeviceReduceSingleTileKernelINS2_10policy_hubIfjN4cuda3std3__44plusIvEEE10Policy1000EPfSC_iS9_ffNS7_10__identityEEEvT0_T1_T2_T3_T4_T6_)
        /*0080*/ 	.word	0x00000000


	//----- nvinfo : EIATTR_MIN_STACK_SIZE
	.align		4
.L_61:
        /*0084*/ 	.byte	0x04, 0x12
        /*0086*/ 	.short	(.L_63 - .L_62)
	.align		4
.L_62:
        /*0088*/ 	.word	index@(_ZN3cub18CUB_300001_SM_10006detail6reduce18DeviceReduceKernelINS2_10policy_hubIfjN4cuda3std3__44plusIvEEE10Policy1000EPfjS9_fNS7_10__identityEEEvT0_PT3_T1_NS0_13GridEvenShareISH_EET2_T4_)
        /*008c*/ 	.word	0x00000000


	//----- nvinfo : EIATTR_MIN_STACK_SIZE
	.align		4
.L_63:
        /*0090*/ 	.byte	0x04, 0x12
        /*0092*/ 	.short	(.L_65 - .L_64)
	.align		4
.L_64:
        /*0094*/ 	.word	index@(_ZN3cub18CUB_300001_SM_10006detail6reduce28DeviceReduceSingleTileKernelINS2_10policy_hubIfjN4cuda3std3__44plusIvEEE10Policy1000EPfSC_jS9_ffNS7_10__identityEEEvT0_T1_T2_T3_T4_T6_)
        /*0098*/ 	.word	0x00000000


	//----- nvinfo : EIATTR_MIN_STACK_SIZE
	.align		4
.L_65:
        /*009c*/ 	.byte	0x04, 0x12
        /*009e*/ 	.short	(.L_67 - .L_66)
	.align		4
.L_66:
        /*00a0*/ 	.word	index@(_ZN3cub18CUB_300001_SM_10006detail11EmptyKernelIvEEvv)
        /*00a4*/ 	.word	0x00000000


	//----- nvinfo : EIATTR_MIN_STACK_SIZE
	.align		4
.L_67:
        /*00a8*/ 	.byte	0x04, 0x12
        /*00aa*/ 	.short	(.L_69 - .L_68)
	.align		4
.L_68:
        /*00ac*/ 	.word	index@(_Z10initializePfi)
        /*00b0*/ 	.word	0x00000000
.L_69:


//--------------------- .nv.compat                --------------------------
	.section	.nv.compat,"",@"SHT_CUDA_COMPAT_INFO"
	.align	4
        /*0000*/ 	.byte	0x02, 0x09, 0x00, 0x00, 0x02, 0x02, 0x01, 0x00, 0x02, 0x05, 0x05, 0x00, 0x03, 0x07, 0x01, 0x01
        /*0010*/ 	.byte	0x02, 0x03, 0x00, 0x00, 0x02, 0x06, 0x01, 0x00, 0x04, 0x0b, 0x08, 0x00, 0x09, 0x00, 0x00, 0x00
        /*0020*/ 	.byte	0x00, 0x00, 0x00, 0x00


//--------------------- .nv.info._ZN3cub18CUB_300001_SM_10006detail6reduce28DeviceReduceSingleTileKernelINS2_10policy_hubIfjN4cuda3std3__44plusIvEEE10Policy1000EPfSC_iS9_ffNS7_10__identityEEEvT0_T1_T2_T3_T4_T6_ --------------------------
	.section	.nv.info._ZN3cub18CUB_300001_SM_10006detail6reduce28DeviceReduceSingleTileKernelINS2_10policy_hubIfjN4cuda3std3__44plusIvEEE10Policy1000EPfSC_iS9_ffNS7_10__identityEEEvT0_T1_T2_T3_T4_T6_,"",@"SHT_CUDA_INFO"
	.sectionflags	@""
	.align	4


	//----- nvinfo : EIATTR_CUDA_API_VERSION
	.align		4
        /*0000*/ 	.byte	0x04, 0x37
        /*0002*/ 	.short	(.L_71 - .L_70)
.L_70:
        /*0004*/ 	.word	0x00000082


	//----- nvinfo : EIATTR_KPARAM_INFO
	.align		4
.L_71:
        /*0008*/ 	.byte	0x04, 0x17
        /*000a*/ 	.short	(.L_73 - .L_72)
.L_72:
        /*000c*/ 	.word	0x00000000
        /*0010*/ 	.short	0x0005
        /*0012*/ 	.short	0x001c
        /*0014*/ 	.byte	0x00, 0xf0, 0x05, 0x00


	//----- nvinfo : EIATTR_KPARAM_INFO
	.align		4
.L_73:
        /*0018*/ 	.byte	0x04, 0x17
        /*001a*/ 	.short	(.L_75 - .L_74)
.L_74:
        /*001c*/ 	.word	0x00000000
        /*0020*/ 	.short	0x0004
        /*0022*/ 	.short	0x0018
        /*0024*/ 	.byte	0x00, 0xf0, 0x11, 0x00


	//----- nvinfo : EIATTR_KPARAM_INFO
	.align		4
.L_75:
        /*0028*/ 	.byte	0x04, 0x17
        /*002a*/ 	.short	(.L_77 - .L_76)
.L_76:
        /*002c*/ 	.word	0x00000000
        /*0030*/ 	.short	0x0003
        /*0032*/ 	.short	0x0014
        /*0034*/ 	.byte	0x00, 0xf0, 0x05, 0x00


	//----- nvinfo : EIATTR_KPARAM_INFO
	.align		4
.L_77:
        /*0038*/ 	.byte	0x04, 0x17
        /*003a*/ 	.short	(.L_79 - .L_78)
.L_78:
        /*003c*/ 	.word	0x00000000
        /*0040*/ 	.short	0x0002
        /*0042*/ 	.short	0x0010
        /*0044*/ 	.byte	0x00, 0xf0, 0x11, 0x00


	//----- nvinfo : EIATTR_KPARAM_INFO
	.align		4
.L_79:
        /*0048*/ 	.byte	0x04, 0x17
        /*004a*/ 	.short	(.L_81 - .L_80)
.L_80:
        /*004c*/ 	.word	0x00000000
        /*0050*/ 	.short	0x0001
        /*0052*/ 	.short	0x0008
        /*0054*/ 	.byte	0x00, 0xf5, 0x21, 0x00


	//----- nvinfo : EIATTR_KPARAM_INFO
	.align		4
.L_81:
        /*0058*/ 	.byte	0x04, 0x17
        /*005a*/ 	.short	(.L_83 - .L_82)
.L_82:
        /*005c*/ 	.word	0x00000000
        /*0060*/ 	.short	0x0000
        /*0062*/ 	.short	0x0000
        /*0064*/ 	.byte	0x00, 0xf5, 0x21, 0x00


	//----- nvinfo : EIATTR_SPARSE_MMA_MASK
	.align		4
.L_83:
        /*0068*/ 	.byte	0x03, 0x50
        /*006a*/ 	.short	0x0000


	//----- nvinfo : EIATTR_MAXREG_COUNT
	.align		4
        /*006c*/ 	.byte	0x03, 0x1b
        /*006e*/ 	.short	0x0080


	//----- nvinfo : EIATTR_NUM_BARRIERS
	.align		4
        /*0070*/ 	.byte	0x02, 0x4c
        /*0072*/ 	.byte	0x01
	.zero		1


	//----- nvinfo : EIATTR_MERCURY_ISA_VERSION
	.align		4
        /*0074*/ 	.byte	0x03, 0x5f
        /*0076*/ 	.short	0x0101


	//----- nvinfo : EIATTR_UNUSED_LOAD_BYTE_OFFSET
	.align		4
        /*0078*/ 	.byte	0x04, 0x44
        /*007a*/ 	.short	(.L_85 - .L_84)


	//   ....[0]....
.L_84:
        /*007c*/ 	.word	0x00000af0
        /*0080*/ 	.word	0x0000fff0


	//   ....[1]....
        /*0084*/ 	.word	0x00000e60
        /*0088*/ 	.word	0x0000fff0


	//   ....[2]....
        /*008c*/ 	.word	0x00001e80
        /*0090*/ 	.word	0x0000fff0


	//   ....[3]....
        /*0094*/ 	.word	0x000029a0
        /*0098*/ 	.word	0x0000fff0


	//   ....[4]....
        /*009c*/ 	.word	0x00002d10
        /*00a0*/ 	.word	0x0000fff0


	//   ....[5]....
        /*00a4*/ 	.word	0x00003e20
        /*00a8*/ 	.word	0x0000fff0


	//----- nvinfo : EIATTR_COOP_GROUP_MASK_REGIDS
	.align		4
.L_85:
        /*00ac*/ 	.byte	0x04, 0x29
        /*00ae*/ 	.short	(.L_87 - .L_86)


	//   ....[0]....
.L_86:
        /*00b0*/ 	.word	0xffffffff


	//   ....[1]....
        /*00b4*/ 	.word	0xffffffff


	//   ....[2]....
        /*00b8*/ 	.word	0xffffffff


	//   ....[3]....
        /*00bc*/ 	.word	0xffffffff


	//   ....[4]....
        /*00c0*/ 	.word	0xffffffff


	//   ....[5]....
        /*00c4*/ 	.word	0xffffffff


	//   ....[6]....
        /*00c8*/ 	.word	0xffffffff


	//   ....[7]....
        /*00cc*/ 	.word	0xffffffff


	//   ....[8]....
        /*00d0*/ 	.word	0xffffffff


	//   ....[9]....
        /*00d4*/ 	.word	0xffffffff


	//   ....[10]....
        /*00d8*/ 	.word	0xffffffff


	//   ....[11]....
        /*00dc*/ 	.word	0xffffffff


	//   ....[12]....
        /*00e0*/ 	.word	0xffffffff


	//   ....[13]....
        /*00e4*/ 	.word	0xffffffff


	//   ....[14]....
        /*00e8*/ 	.word	0xffffffff


	//   ....[15]....
        /*00ec*/ 	.word	0xffffffff


	//   ....[16]....
        /*00f0*/ 	.word	0xffffffff


	//   ....[17]....
        /*00f4*/ 	.word	0xffffffff


	//   ....[18]....
        /*00f8*/ 	.word	0xffffffff


	//   ....[19]....
        /*00fc*/ 	.word	0xffffffff


	//   ....[20]....
        /*0100*/ 	.word	0xffffffff


	//   ....[21]....
        /*0104*/ 	.word	0xffffffff


	//   ....[22]....
        /*0108*/ 	.word	0xffffffff


	//   ....[23]....
        /*010c*/ 	.word	0xffffffff


	//   ....[24]....
        /*0110*/ 	.word	0xffffffff


	//   ....[25]....
        /*0114*/ 	.word	0xffffffff


	//   ....[26]....
        /*0118*/ 	.word	0xffffffff


	//   ....[27]....
        /*011c*/ 	.word	0xffffffff


	//   ....[28]....
        /*0120*/ 	.word	0xffffffff


	//   ....[29]....
        /*0124*/ 	.word	0xffffffff


	//----- nvinfo : EIATTR_COOP_GROUP_INSTR_OFFSETS
	.align		4
.L_87:
        /*0128*/ 	.byte	0x04, 0x28
        /*012a*/ 	.short	(.L_89 - .L_88)


	//   ....[0]....
.L_88:
        /*012c*/ 	.word	0x00000960


	//   ....[1]....
        /*0130*/ 	.word	0x00000990


	//   ....[2]....
        /*0134*/ 	.word	0x000009f0


	//   ....[3]....
        /*0138*/ 	.word	0x00000a40


	//   ....[4]....
        /*013c*/ 	.word	0x00000a60


	//   ....[5]....
        /*0140*/ 	.word	0x00000ca0


	//   ....[6]....
        /*0144*/ 	.word	0x00000cf0


	//   ....[7]....
        /*0148*/ 	.word	0x00000d30


	//   ....[8]....
        /*014c*/ 	.word	0x00000d70


	//   ....[9]....
        /*0150*/ 	.word	0x00000d90


	//   ....[10]....
        /*0154*/ 	.word	0x00001cf0


	//   ....[11]....
        /*0158*/ 	.word	0x00001d20


	//   ....[12]....
        /*015c*/ 	.word	0x00001d80


	//   ....[13]....
        /*0160*/ 	.word	0x00001dd0


	//   ....[14]....
        /*0164*/ 	.word	0x00001df0


	//   ....[15]....
        /*0168*/ 	.word	0x00002810


	//   ....[16]....
        /*016c*/ 	.word	0x00002840


	//   ....[17]....
        /*0170*/ 	.word	0x000028a0


	//   ....[18]....
        /*0174*/ 	.word	0x000028f0


	//   ....[19]....
        /*0178*/ 	.word	0x00002910


	//   ....[20]....
        /*017c*/ 	.word	0x00002b50


	//   ....[21]....
        /*0180*/ 	.word	0x00002ba0


	//   ....[22]....
        /*0184*/ 	.word	0x00002be0


	//   ....[23]....
        /*0188*/ 	.word	0x00002c20


	//   ....[24]....
        /*018c*/ 	.word	0x00002c40


	//   ....[25]....
        /*0190*/ 	.word	0x00003c90


	//   ....[26]....
        /*0194*/ 	.word	0x00003cc0


	//   ....[27]....
        /*0198*/ 	.word	0x00003d20


	//   ....[28]....
        /*019c*/ 	.word	0x00003d70


	//   ....[29]....
        /*01a0*/ 	.word	0x00003d90


	//----- nvinfo : EIATTR_VRC_CTA_INIT_COUNT
	.align		4
.L_89:
        /*01a4*/ 	.byte	0x02, 0x4a
	.zero		1
	.zero		1


	//----- nvinfo : EIATTR_EXIT_INSTR_OFFSETS
	.align		4
        /*01a8*/ 	.byte	0x04, 0x1c
        /*01aa*/ 	.short	(.L_91 - .L_90)


	//   ....[0]....
.L_90:
        /*01ac*/ 	.word	0x00000080


	//   ....[1]....
        /*01b0*/ 	.word	0x000000c0


	//   ....[2]....
        /*01b4*/ 	.word	0x00003f60


	//   ....[3]....
        /*01b8*/ 	.word	0x00003fb0


	//----- nvinfo : EIATTR_MAX_THREADS
	.align		4
.L_91:
        /*01bc*/ 	.byte	0x04, 0x05
        /*01be*/ 	.short	(.L_93 - .L_92)
.L_92:
        /*01c0*/ 	.word	0x00000200
        /*01c4*/ 	.word	0x00000001
        /*01c8*/ 	.word	0x00000001


	//----- nvinfo : EIATTR_CRS_STACK_SIZE
	.align		4
.L_93:
        /*01cc*/ 	.byte	0x04, 0x1e
        /*01ce*/ 	.short	(.L_95 - .L_94)
.L_94:
        /*01d0*/ 	.word	0x00000000


	//----- nvinfo : EIATTR_CBANK_PARAM_SIZE
	.align		4
.L_95:
        /*01d4*/ 	.byte	0x03, 0x19
        /*01d6*/ 	.short	0x001d


	//----- nvinfo : EIATTR_PARAM_CBANK
	.align		4
        /*01d8*/ 	.byte	0x04, 0x0a
        /*01da*/ 	.short	(.L_97 - .L_96)
	.align		4
.L_96:
        /*01dc*/ 	.word	index@(.nv.constant0._ZN3cub18CUB_300001_SM_10006detail6reduce28DeviceReduceSingleTileKernelINS2_10policy_hubIfjN4cuda3std3__44plusIvEEE10Policy1000EPfSC_iS9_ffNS7_10__identityEEEvT0_T1_T2_T3_T4_T6_)
        /*01e0*/ 	.short	0x0380
        /*01e2*/ 	.short	0x001d


	//----- nvinfo : EIATTR_SW_WAR
	.align		4
.L_97:
        /*01e4*/ 	.byte	0x04, 0x36
        /*01e6*/ 	.short	(.L_99 - .L_98)
.L_98:
        /*01e8*/ 	.word	0x00000008
.L_99:


//--------------------- .nv.info._ZN3cub18CUB_300001_SM_10006detail6reduce18DeviceReduceKernelINS2_10policy_hubIfjN4cuda3std3__44plusIvEEE10Policy1000EPfjS9_fNS7_10__identityEEEvT0_PT3_T1_NS0_13GridEvenShareISH_EET2_T4_ --------------------------
	.section	.nv.info._ZN3cub18CUB_300001_SM_10006detail6reduce18DeviceReduceKernelINS2_10policy_hubIfjN4cuda3std3__44plusIvEEE10Policy1000EPfjS9_fNS7_10__identityEEEvT0_PT3_T1_NS0_13GridEvenShareISH_EET2_T4_,"",@"SHT_CUDA_INFO"
	.sectionflags	@""
	.align	4


	//----- nvinfo : EIATTR_CUDA_API_VERSION
	.align		4
        /*0000*/ 	.byte	0x04, 0x37
        /*0002*/ 	.short	(.L_101 - .L_100)
.L_100:
        /*0004*/ 	.word	0x00000082


	//----- nvinfo : EIATTR_KPARAM_INFO
	.align		4
.L_101:
        /*0008*/ 	.byte	0x04, 0x17
        /*000a*/ 	.short	(.L_103 - .L_102)
.L_102:
        /*000c*/ 	.word	0x00000000
        /*0010*/ 	.short	0x0005
        /*0012*/ 	.short	0x003d
        /*0014*/ 	.byte	0x00, 0xf0, 0x05, 0x00


	//----- nvinfo : EIATTR_KPARAM_INFO
	.align		4
.L_103:
        /*0018*/ 	.byte	0x04, 0x17
        /*001a*/ 	.short	(.L_105 - .L_104)
.L_104:
        /*001c*/ 	.word	0x00000000
        /*0020*/ 	.short	0x0004
        /*0022*/ 	.short	0x003c
        /*0024*/ 	.byte	0x00, 0xf0, 0x05, 0x00


	//----- nvinfo : EIATTR_KPARAM_INFO
	.align		4
.L_105:
        /*0028*/ 	.byte	0x04, 0x17
        /*002a*/ 	.short	(.L_107 - .L_106)
.L_106:
        /*002c*/ 	.word	0x00000000
        /*0030*/ 	.short	0x0003
        /*0032*/ 	.short	0x0014
        /*0034*/ 	.byte	0x00, 0xf0, 0xa1, 0x00


	//----- nvinfo : EIATTR_KPARAM_INFO
	.align		4
.L_107:
        /*0038*/ 	.byte	0x04, 0x17
        /*003a*/ 	.short	(.L_109 - .L_108)
.L_108:
        /*003c*/ 	.word	0x00000000
        /*0040*/ 	.short	0x0002
        /*0042*/ 	.short	0x0010
        /*0044*/ 	.byte	0x00, 0xf0, 0x11, 0x00


	//----- nvinfo : EIATTR_KPARAM_INFO
	.align		4
.L_109:
        /*0048*/ 	.byte	0x04, 0x17
        /*004a*/ 	.short	(.L_111 - .L_110)
.L_110:
        /*004c*/ 	.word	0x00000000
        /*0050*/ 	.short	0x0001
        /*0052*/ 	.short	0x0008
        /*0054*/ 	.byte	0x00, 0xf5, 0x21, 0x00


	//----- nvinfo : EIATTR_KPARAM_INFO
	.align		4
.L_111:
        /*0058*/ 	.byte	0x04, 0x17
        /*005a*/ 	.short	(.L_113 - .L_112)
.L_112:
        /*005c*/ 	.word	0x00000000
        /*0060*/ 	.short	0x0000
        /*0062*/ 	.short	0x0000
        /*0064*/ 	.byte	0x00, 0xf5, 0x21, 0x00


	//----- nvinfo : EIATTR_SPARSE_MMA_MASK
	.align		4
.L_113:
        /*0068*/ 	.byte	0x03, 0x50
        /*006a*/ 	.short	0x0000


	//----- nvinfo : EIATTR_MAXREG_COUNT
	.align		4
        /*006c*/ 	.byte	0x03, 0x1b
        /*006e*/ 	.short	0x0080


	//----- nvinfo : EIATTR_NUM_BARRIERS
	.align		4
        /*0070*/ 	.byte	0x02, 0x4c
        /*0072*/ 	.byte	0x01
	.zero		1


	//----- nvinfo : EIATTR_MERCURY_ISA_VERSION
	.align		4
        /*0074*/ 	.byte	0x03, 0x5f
        /*0076*/ 	.short	0x0101


	//----- nvinfo : EIATTR_UNUSED_LOAD_BYTE_OFFSET
	.align		4
        /*0078*/ 	.byte	0x04, 0x44
        /*007a*/ 	.short	(.L_115 - .L_114)


	//   ....[0]....
.L_114:
        /*007c*/ 	.word	0x00000670
        /*0080*/ 	.word	0x0000fff0


	//   ....[1]....
        /*0084*/ 	.word	0x000009e0
        /*0088*/ 	.word	0x0000fff0


	//   ....[2]....
        /*008c*/ 	.word	0x00001590
        /*0090*/ 	.word	0x0000fff0


	//   ....[3]....
        /*0094*/ 	.word	0x00001ca0
        /*0098*/ 	.word	0x0000fff0


	//   ....[4]....
        /*009c*/ 	.word	0x00002010
        /*00a0*/ 	.word	0x0000fff0


	//   ....[5]....
        /*00a4*/ 	.word	0x00002d00
        /*00a8*/ 	.word	0x0000fff0


	//----- nvinfo : EIATTR_COOP_GROUP_MASK_REGIDS
	.align		4
.L_115:
        /*00ac*/ 	.byte	0x04, 0x29
        /*00ae*/ 	.short	(.L_117 - .L_116)


	//   ....[0]....
.L_116:
        /*00b0*/ 	.word	0xffffffff


	//   ....[1]....
        /*00b4*/ 	.word	0xffffffff


	//   ....[2]....
        /*00b8*/ 	.word	0xffffffff


	//   ....[3]....
        /*00bc*/ 	.word	0xffffffff


	//   ....[4]....
        /*00c0*/ 	.word	0xffffffff


	//   ....[5]....
        /*00c4*/ 	.word	0xffffffff


	//   ....[6]....
        /*00c8*/ 	.word	0xffffffff


	//   ....[7]....
        /*00cc*/ 	.word	0xffffffff


	//   ....[8]....
        /*00d0*/ 	.word	0xffffffff


	//   ....[9]....
        /*00d4*/ 	.word	0xffffffff


	//   ....[10]....
        /*00d8*/ 	.word	0xffffffff


	//   ....[11]....
        /*00dc*/ 	.word	0xffffffff


	//   ....[12]....
        /*00e0*/ 	.word	0xffffffff


	//   ....[13]....
        /*00e4*/ 	.word	0xffffffff


	//   ....[14]....
        /*00e8*/ 	.word	0xffffffff


	//   ....[15]....
        /*00ec*/ 	.word	0xffffffff


	//   ....[16]....
        /*00f0*/ 	.word	0xffffffff


	//   ....[17]....
        /*00f4*/ 	.word	0xffffffff


	//   ....[18]....
        /*00f8*/ 	.word	0xffffffff


	//   ....[19]....
        /*00fc*/ 	.word	0xffffffff


	//   ....[20]....
        /*0100*/ 	.word	0xffffffff


	//   ....[21]....
        /*0104*/ 	.word	0xffffffff


	//   ....[22]....
        /*0108*/ 	.word	0xffffffff


	//   ....[23]....
        /*010c*/ 	.word	0xffffffff


	//   ....[24]....
        /*0110*/ 	.word	0xffffffff


	//   ....[25]....
        /*0114*/ 	.word	0xffffffff


	//   ....[26]....
        /*0118*/ 	.word	0xffffffff


	//   ....[27]....
        /*011c*/ 	.word	0xffffffff


	//   ....[28]....
        /*0120*/ 	.word	0xffffffff


	//   ....[29]....
        /*0124*/ 	.word	0xffffffff


	//----- nvinfo : EIATTR_COOP_GROUP_INSTR_OFFSETS
	.align		4
.L_117:
        /*0128*/ 	.byte	0x04, 0x28
        /*012a*/ 	.short	(.L_119 - .L_118)


	//   ....[0]....
.L_118:
        /*012c*/ 	.word	0x000004e0


	//   ....[1]....
        /*0130*/ 	.word	0x00000510


	//   ....[2]....
        /*0134*/ 	.word	0x00000570


	//   ....[3]....
        /*0138*/ 	.word	0x000005c0


	//   ....[4]....
        /*013c*/ 	.word	0x000005e0


	//   ....[5]....
        /*0140*/ 	.word	0x00000820


	//   ....[6]....
        /*0144*/ 	.word	0x00000870


	//   ....[7]....
        /*0148*/ 	.word	0x000008b0


	//   ....[8]....
        /*014c*/ 	.word	0x000008f0


	//   ....[9]....
        /*0150*/ 	.word	0x00000910


	//   ....[10]....
        /*0154*/ 	.word	0x00001400


	//   ....[11]....
        /*0158*/ 	.word	0x00001430


	//   ....[12]....
        /*015c*/ 	.word	0x00001490


	//   ....[13]....
        /*0160*/ 	.word	0x000014e0


	//   ....[14]....
        /*0164*/ 	.word	0x00001500


	//   ....[15]....
        /*0168*/ 	.word	0x00001b10


	//   ....[16]....
        /*016c*/ 	.word	0x00001b40


	//   ....[17]....
        /*0170*/ 	.word	0x00001ba0


	//   ....[18]....
        /*0174*/ 	.word	0x00001bf0


	//   ....[19]....
        /*0178*/ 	.word	0x00001c10


	//   ....[20]....
        /*017c*/ 	.word	0x00001e50


	//   ....[21]....
        /*0180*/ 	.word	0x00001ea0


	//   ....[22]....
        /*0184*/ 	.word	0x00001ee0


	//   ....[23]....
        /*0188*/ 	.word	0x00001f20


	//   ....[24]....
        /*018c*/ 	.word	0x00001f40


	//   ....[25]....
        /*0190*/ 	.word	0x00002b70


	//   ....[26]....
        /*0194*/ 	.word	0x00002ba0


	//   ....[27]....
        /*0198*/ 	.word	0x00002c00


	//   ....[28]....
        /*019c*/ 	.word	0x00002c50


	//   ....[29]....
        /*01a0*/ 	.word	0x00002c70


	//----- nvinfo : EIATTR_VRC_CTA_INIT_COUNT
	.align		4
.L_119:
        /*01a4*/ 	.byte	0x02, 0x4a
	.zero		1
	.zero		1


	//----- nvinfo : EIATTR_EXIT_INSTR_OFFSETS
	.align		4
        /*01a8*/ 	.byte	0x04, 0x1c
        /*01aa*/ 	.short	(.L_121 - .L_120)


	//   ....[0]....
.L_120:
        /*01ac*/ 	.word	0x00002e40


	//   ....[1]....
        /*01b0*/ 	.word	0x00002e80


	//----- nvinfo : EIATTR_MAX_THREADS
	.align		4
.L_121:
        /*01b4*/ 	.byte	0x04, 0x05
        /*01b6*/ 	.short	(.L_123 - .L_122)
.L_122:
        /*01b8*/ 	.word	0x00000200
        /*01bc*/ 	.word	0x00000001
        /*01c0*/ 	.word	0x00000001


	//----- nvinfo : EIATTR_CRS_STACK_SIZE
	.align		4
.L_123:
        /*01c4*/ 	.byte	0x04, 0x1e
        /*01c6*/ 	.short	(.L_125 - .L_124)
.L_124:
        /*01c8*/ 	.word	0x00000000


	//----- nvinfo : EIATTR_CBANK_PARAM_SIZE
	.align		4
.L_125:
        /*01cc*/ 	.byte	0x03, 0x19
        /*01ce*/ 	.short	0x003e


	//----- nvinfo : EIATTR_PARAM_CBANK
	.align		4
        /*01d0*/ 	.byte	0x04, 0x0a
        /*01d2*/ 	.short	(.L_127 - .L_126)
	.align		4
.L_126:
        /*01d4*/ 	.word	index@(.nv.constant0._ZN3cub18CUB_300001_SM_10006detail6reduce18DeviceReduceKernelINS2_10policy_hubIfjN4cuda3std3__44plusIvEEE10Policy1000EPfjS9_fNS7_10__identityEEEvT0_PT3_T1_NS0_13GridEvenShareISH_EET2_T4_)
        /*01d8*/ 	.short	0x0380
        /*01da*/ 	.short	0x003e


	//----- nvinfo : EIATTR_SW_WAR
	.align		4
.L_127:
        /*01dc*/ 	.byte	0x04, 0x36
        /*01de*/ 	.short	(.L_129 - .L_128)
.L_128:
        /*01e0*/ 	.word	0x00000008
.L_129:


//--------------------- .nv.info._ZN3cub18CUB_300001_SM_10006detail6reduce28DeviceReduceSingleTileKernelINS2_10policy_hubIfjN4cuda3std3__44plusIvEEE10Policy1000EPfSC_jS9_ffNS7_10__identityEEEvT0_T1_T2_T3_T4_T6_ --------------------------
	.section	.nv.info._ZN3cub18CUB_300001_SM_10006detail6reduce28DeviceReduceSingleTileKernelINS2_10policy_hubIfjN4cuda3std3__44plusIvEEE10Policy1000EPfSC_jS9_ffNS7_10__identityEEEvT0_T1_T2_T3_T4_T6_,"",@"SHT_CUDA_INFO"
	.sectionflags	@""
	.align	4


	//----- nvinfo : EIATTR_CUDA_API_VERSION
	.align		4
        /*0000*/ 	.byte	0x04, 0x37
        /*0002*/ 	.short	(.L_131 - .L_130)
.L_130:
        /*0004*/ 	.word	0x00000082


	//----- nvinfo : EIATTR_KPARAM_INFO
	.align		4
.L_131:
        /*0008*/ 	.byte	0x04, 0x17
        /*000a*/ 	.short	(.L_133 - .L_132)
.L_132:
        /*000c*/ 	.word	0x00000000
        /*0010*/ 	.short	0x0005
        /*0012*/ 	.short	0x001c
        /*0014*/ 	.byte	0x00, 0xf0, 0x05, 0x00


	//----- nvinfo : EIATTR_KPARAM_INFO
	.align		4
.L_133:
        /*0018*/ 	.byte	0x04, 0x17
        /*001a*/ 	.short	(.L_135 - .L_134)
.L_134:
        /*001c*/ 	.word	0x00000000
        /*0020*/ 	.short	0x0004
        /*0022*/ 	.short	0x0018
        /*0024*/ 	.byte	0x00, 0xf0, 0x11, 0x00


	//----- nvinfo : EIATTR_KPARAM_INFO
	.align		4
.L_135:
        /*0028*/ 	.byte	0x04, 0x17
        /*002a*/ 	.short	(.L_137 - .L_136)
.L_136:
        /*002c*/ 	.word	0x00000000
        /*0030*/ 	.short	0x0003
        /*0032*/ 	.short	0x0014
        /*0034*/ 	.byte	0x00, 0xf0, 0x05, 0x00


	//----- nvinfo : EIATTR_KPARAM_INFO
	.align		4
.L_137:
        /*0038*/ 	.byte	0x04, 0x17
        /*003a*/ 	.short	(.L_139 - .L_138)
.L_138:
        /*003c*/ 	.word	0x00000000
        /*0040*/ 	.short	0x0002
        /*0042*/ 	.short	0x0010
        /*0044*/ 	.byte	0x00, 0xf0, 0x11, 0x00


	//----- nvinfo : EIATTR_KPARAM_INFO
	.align		4
.L_139:
        /*0048*/ 	.byte	0x04, 0x17
        /*004a*/ 	.short	(.L_141 - .L_140)
.L_140:
        /*004c*/ 	.word	0x00000000
        /*0050*/ 	.short	0x0001
        /*0052*/ 	.short	0x0008
        /*0054*/ 	.byte	0x00, 0xf5, 0x21, 0x00


	//----- nvinfo : EIATTR_KPARAM_INFO
	.align		4
.L_141:
        /*0058*/ 	.byte	0x04, 0x17
        /*005a*/ 	.short	(.L_143 - .L_142)
.L_142:
        /*005c*/ 	.word	0x00000000
        /*0060*/ 	.short	0x0000
        /*0062*/ 	.short	0x0000
        /*0064*/ 	.byte	0x00, 0xf5, 0x21, 0x00


	//----- nvinfo : EIATTR_SPARSE_MMA_MASK
	.align		4
.L_143:
        /*0068*/ 	.byte	0x03, 0x50
        /*006a*/ 	.short	0x0000


	//----- nvinfo : EIATTR_MAXREG_COUNT
	.align		4
        /*006c*/ 	.byte	0x03, 0x1b
        /*006e*/ 	.short	0x0080


	//----- nvinfo : EIATTR_NUM_BARRIERS
	.align		4
        /*0070*/ 	.byte	0x02, 0x4c
        /*0072*/ 	.byte	0x01
	.zero		1


	//----- nvinfo : EIATTR_MERCURY_ISA_VERSION
	.align		4
        /*0074*/ 	.byte	0x03, 0x5f
        /*0076*/ 	.short	0x0101


	//----- nvinfo : EIATTR_UNUSED_LOAD_BYTE_OFFSET
	.align		4
        /*0078*/ 	.byte	0x04, 0x44
        /*007a*/ 	.short	(.L_145 - .L_144)


	//   ....[0]....
.L_144:
        /*007c*/ 	.word	0x00000a90
        /*0080*/ 	.word	0x0000fff0


	//   ....[1]....
        /*0084*/ 	.word	0x00000e00
        /*0088*/ 	.word	0x0000fff0


	//   ....[2]....
        /*008c*/ 	.word	0x00001900
        /*0090*/ 	.word	0x0000fff0


	//   ....[3]....
        /*0094*/ 	.word	0x000023c0
        /*0098*/ 	.word	0x0000fff0


	//   ....[4]....
        /*009c*/ 	.word	0x00002730
        /*00a0*/ 	.word	0x0000fff0


	//   ....[5]....
        /*00a4*/ 	.word	0x00003340
        /*00a8*/ 	.word	0x0000fff0


	//----- nvinfo : EIATTR_COOP_GROUP_MASK_REGIDS
	.align		4
.L_145:
        /*00ac*/ 	.byte	0x04, 0x29
        /*00ae*/ 	.short	(.L_147 - .L_146)


	//   ....[0]....
.L_146:
        /*00b0*/ 	.word	0xffffffff


	//   ....[1]....
        /*00b4*/ 	.word	0xffffffff


	//   ....[2]....
        /*00b8*/ 	.word	0xffffffff


	//   ....[3]....
        /*00bc*/ 	.word	0xffffffff


	//   ....[4]....
        /*00c0*/ 	.word	0xffffffff


	//   ....[5]....
        /*00c4*/ 	.word	0xffffffff


	//   ....[6]....
        /*00c8*/ 	.word	0xffffffff


	//   ....[7]....
        /*00cc*/ 	.word	0xffffffff


	//   ....[8]....
        /*00d0*/ 	.word	0xffffffff


	//   ....[9]....
        /*00d4*/ 	.word	0xffffffff


	//   ....[10]....
        /*00d8*/ 	.word	0xffffffff


	//   ....[11]....
        /*00dc*/ 	.word	0xffffffff


	//   ....[12]....
        /*00e0*/ 	.word	0xffffffff


	//   ....[13]....
        /*00e4*/ 	.word	0xffffffff


	//   ....[14]....
        /*00e8*/ 	.word	0xffffffff


	//   ....[15]....
        /*00ec*/ 	.word	0xffffffff


	//   ....[16]....
        /*00f0*/ 	.word	0xffffffff


	//   ....[17]....
        /*00f4*/ 	.word	0xffffffff


	//   ....[18]....
        /*00f8*/ 	.word	0xffffffff


	//   ....[19]....
        /*00fc*/ 	.word	0xffffffff


	//   ....[20]....
        /*0100*/ 	.word	0xffffffff


	//   ....[21]....
        /*0104*/ 	.word	0xffffffff


	//   ....[22]....
        /*0108*/ 	.word	0xffffffff


	//   ....[23]....
        /*010c*/ 	.word	0xffffffff


	//   ....[24]....
        /*0110*/ 	.word	0xffffffff


	//   ....[25]....
        /*0114*/ 	.word	0xffffffff


	//   ....[26]....
        /*0118*/ 	.word	0xffffffff


	//   ....[27]....
        /*011c*/ 	.word	0xffffffff


	//   ....[28]....
        /*0120*/ 	.word	0xffffffff


	//   ....[29]....
        /*0124*/ 	.word	0xffffffff


	//----- nvinfo : EIATTR_COOP_GROUP_INSTR_OFFSETS
	.align		4
.L_147:
        /*0128*/ 	.byte	0x04, 0x28
        /*012a*/ 	.short	(.L_149 - .L_148)


	//   ....[0]....
.L_148:
        /*012c*/ 	.word	0x00000900


	//   ....[1]....
        /*0130*/ 	.word	0x00000930


	//   ....[2]....
        /*0134*/ 	.word	0x00000990


	//   ....[3]....
        /*0138*/ 	.word	0x000009e0


	//   ....[4]....
        /*013c*/ 	.word	0x00000a00


	//   ....[5]....
        /*0140*/ 	.word	0x00000c40


	//   ....[6]....
        /*0144*/ 	.word	0x00000c70


	//   ....[7]....
        /*0148*/ 	.word	0x00000cc0


	//   ....[8]....
        /*014c*/ 	.word	0x00000d10


	//   ....[9]....
        /*0150*/ 	.word	0x00000d30


	//   ....[10]....
        /*0154*/ 	.word	0x00001770


	//   ....[11]....
        /*0158*/ 	.word	0x000017a0


	//   ....[12]....
        /*015c*/ 	.word	0x00001800


	//   ....[13]....
        /*0160*/ 	.word	0x00001850


	//   ....[14]....
        /*0164*/ 	.word	0x00001870


	//   ....[15]....
        /*0168*/ 	.word	0x00002230


	//   ....[16]....
        /*016c*/ 	.word	0x00002260


	//   ....[17]....
        /*0170*/ 	.word	0x000022c0


	//   ....[18]....
        /*0174*/ 	.word	0x00002310


	//   ....[19]....
        /*0178*/ 	.word	0x00002330


	//   ....[20]....
        /*017c*/ 	.word	0x00002570


	//   ....[21]....
        /*0180*/ 	.word	0x000025a0


	//   ....[22]....
        /*0184*/ 	.word	0x000025f0


	//   ....[23]....
        /*0188*/ 	.word	0x00002640


	//   ....[24]....
        /*018c*/ 	.word	0x00002660


	//   ....[25]....
        /*0190*/ 	.word	0x000031b0


	//   ....[26]....
        /*0194*/ 	.word	0x000031e0


	//   ....[27]....
        /*0198*/ 	.word	0x00003240


	//   ....[28]....
        /*019c*/ 	.word	0x00003290


	//   ....[29]....
        /*01a0*/ 	.word	0x000032b0


	//----- nvinfo : EIATTR_VRC_CTA_INIT_COUNT
	.align		4
.L_149:
        /*01a4*/ 	.byte	0x02, 0x4a
	.zero		1
	.zero		1


	//----- nvinfo : EIATTR_EXIT_INSTR_OFFSETS
	.align		4
        /*01a8*/ 	.byte	0x04, 0x1c
        /*01aa*/ 	.short	(.L_151 - .L_150)


	//   ....[0]....
.L_150:
        /*01ac*/ 	.word	0x00000080


	//   ....[1]....
        /*01b0*/ 	.word	0x000000c0


	//   ....[2]....
        /*01b4*/ 	.word	0x00003480


	//   ....[3]....
        /*01b8*/ 	.word	0x000034d0


	//----- nvinfo : EIATTR_MAX_THREADS
	.align		4
.L_151:
        /*01bc*/ 	.byte	0x04, 0x05
        /*01be*/ 	.short	(.L_153 - .L_152)
.L_152:
        /*01c0*/ 	.word	0x00000200
        /*01c4*/ 	.word	0x00000001
        /*01c8*/ 	.word	0x00000001


	//----- nvinfo : EIATTR_CRS_STACK_SIZE
	.align		4
.L_153:
        /*01cc*/ 	.byte	0x04, 0x1e
        /*01ce*/ 	.short	(.L_155 - .L_154)
.L_154:
        /*01d0*/ 	.word	0x00000000


	//----- nvinfo : EIATTR_CBANK_PARAM_SIZE
	.align		4
.L_155:
        /*01d4*/ 	.byte	0x03, 0x19
        /*01d6*/ 	.short	0x001d


	//----- nvinfo : EIATTR_PARAM_CBANK
	.align		4
        /*01d8*/ 	.byte	0x04, 0x0a
        /*01da*/ 	.short	(.L_157 - .L_156)
	.align		4
.L_156:
        /*01dc*/ 	.word	index@(.nv.constant0._ZN3cub18CUB_300001_SM_10006detail6reduce28DeviceReduceSingleTileKernelINS2_10policy_hubIfjN4cuda3std3__44plusIvEEE10Policy1000EPfSC_jS9_ffNS7_10__identityEEEvT0_T1_T2_T3_T4_T6_)
        /*01e0*/ 	.short	0x0380
        /*01e2*/ 	.short	0x001d


	//----- nvinfo : EIATTR_SW_WAR
	.align		4
.L_157:
        /*01e4*/ 	.byte	0x04, 0x36
        /*01e6*/ 	.short	(.L_159 - .L_158)
.L_158:
        /*01e8*/ 	.word	0x00000008
.L_159:


//--------------------- .nv.info._ZN3cub18CUB_300001_SM_10006detail11EmptyKernelIvEEvv --------------------------
	.section	.nv.info._ZN3cub18CUB_300001_SM_10006detail11EmptyKernelIvEEvv,"",@"SHT_CUDA_INFO"
	.sectionflags	@""
	.align	4


	//----- nvinfo : EIATTR_CUDA_API_VERSION
	.align		4
        /*0000*/ 	.byte	0x04, 0x37
        /*0002*/ 	.short	(.L_161 - .L_160)
.L_160:
        /*0004*/ 	.word	0x00000082


	//----- nvinfo : EIATTR_SPARSE_MMA_MASK
	.align		4
.L_161:
        /*0008*/ 	.byte	0x03, 0x50
        /*000a*/ 	.short	0x0000


	//----- nvinfo : EIATTR_MAXREG_COUNT
	.align		4
        /*000c*/ 	.byte	0x03, 0x1b
        /*000e*/ 	.short	0x00ff


	//----- nvinfo : EIATTR_MERCURY_ISA_VERSION
	.align		4
        /*0010*/ 	.byte	0x03, 0x5f
        /*0012*/ 	.short	0x0101


	//----- nvinfo : EIATTR_VRC_CTA_INIT_COUNT
	.align		4
        /*0014*/ 	.byte	0x02, 0x4a
	.zero		1
	.zero		1


	//----- nvinfo : EIATTR_EXIT_INSTR_OFFSETS
	.align		4
        /*0018*/ 	.byte	0x04, 0x1c
        /*001a*/ 	.short	(.L_163 - .L_162)


	//   ....[0]....
.L_162:
        /*001c*/ 	.word	0x00000010


	//----- nvinfo : EIATTR_SW_WAR
	.align		4
.L_163:
        /*0020*/ 	.byte	0x04, 0x36
        /*0022*/ 	.short	(.L_165 - .L_164)
.L_164:
        /*0024*/ 	.word	0x00000008
.L_165:


//--------------------- .nv.info._Z10initializePfi --------------------------
	.section	.nv.info._Z10initializePfi,"",@"SHT_CUDA_INFO"
	.sectionflags	@""
	.align	4


	//----- nvinfo : EIATTR_CUDA_API_VERSION
	.align		4
        /*0000*/ 	.byte	0x04, 0x37
        /*0002*/ 	.short	(.L_167 - .L_166)
.L_166:
        /*0004*/ 	.word	0x00000082


	//----- nvinfo : EIATTR_KPARAM_INFO
	.align		4
.L_167:
        /*0008*/ 	.byte	0x04, 0x17
        /*000a*/ 	.short	(.L_169 - .L_168)
.L_168:
        /*000c*/ 	.word	0x00000000
        /*0010*/ 	.short	0x0001
        /*0012*/ 	.short	0x0008
        /*0014*/ 	.byte	0x00, 0xf0, 0x11, 0x00


	//----- nvinfo : EIATTR_KPARAM_INFO
	.align		4
.L_169:
        /*0018*/ 	.byte	0x04, 0x17
        /*001a*/ 	.short	(.L_171 - .L_170)
.L_170:
        /*001c*/ 	.word	0x00000000
        /*0020*/ 	.short	0x0000
        /*0022*/ 	.short	0x0000
        /*0024*/ 	.byte	0x00, 0xf5, 0x21, 0x00


	//----- nvinfo : EIATTR_SPARSE_MMA_MASK
	.align		4
.L_171:
        /*0028*/ 	.byte	0x03, 0x50
        /*002a*/ 	.short	0x0000


	//----- nvinfo : EIATTR_MAXREG_COUNT
	.align		4
        /*002c*/ 	.byte	0x03, 0x1b
        /*002e*/ 	.short	0x00ff


	//----- nvinfo : EIATTR_MERCURY_ISA_VERSION
	.align		4
        /*0030*/ 	.byte	0x03, 0x5f
        /*0032*/ 	.short	0x0101


	//----- nvinfo : EIATTR_VRC_CTA_INIT_COUNT
	.align		4
        /*0034*/ 	.byte	0x02, 0x4a
	.zero		1
	.zero		1


	//----- nvinfo : EIATTR_EXIT_INSTR_OFFSETS
	.align		4
        /*0038*/ 	.byte	0x04, 0x1c
        /*003a*/ 	.short	(.L_173 - .L_172)


	//   ....[0]....
.L_172:
        /*003c*/ 	.word	0x00000090


	//   ....[1]....
        /*0040*/ 	.word	0x00000100


	//----- nvinfo : EIATTR_CBANK_PARAM_SIZE
	.align		4
.L_173:
        /*0044*/ 	.byte	0x03, 0x19
        /*0046*/ 	.short	0x000c


	//----- nvinfo : EIATTR_PARAM_CBANK
	.align		4
        /*0048*/ 	.byte	0x04, 0x0a
        /*004a*/ 	.short	(.L_175 - .L_174)
	.align		4
.L_174:
        /*004c*/ 	.word	index@(.nv.constant0._Z10initializePfi)
        /*0050*/ 	.short	0x0380
        /*0052*/ 	.short	0x000c


	//----- nvinfo : EIATTR_SW_WAR
	.align		4
.L_175:
        /*0054*/ 	.byte	0x04, 0x36
        /*0056*/ 	.short	(.L_177 - .L_176)
.L_176:
        /*0058*/ 	.word	0x00000008
.L_177:


//--------------------- .nv.callgraph             --------------------------
	.section	.nv.callgraph,"",@"SHT_CUDA_CALLGRAPH"
	.align	4
	.sectionentsize	8
	.align		4
        /*0000*/ 	.word	0x00000000
	.align		4
        /*0004*/ 	.word	0xffffffff
	.align		4
        /*0008*/ 	.word	0x00000000
	.align		4
        /*000c*/ 	.word	0xfffffffe
	.align		4
        /*0010*/ 	.word	0x00000000
	.align		4
        /*0014*/ 	.word	0xfffffffd
	.align		4
        /*0018*/ 	.word	0x00000000
	.align		4
        /*001c*/ 	.word	0xfffffffc


//--------------------- .nv.constant4             --------------------------
	.section	.nv.constant4,"a",@progbits
	.align	8
	.align		8
.nv.constant4:
        /*0000*/ 	.dword	_ZN34_INTERNAL_41e90443_4_k_cu_d065992e4cuda3std3__45__cpo5beginE
	.align		8
        /*0008*/ 	.dword	_ZN34_INTERNAL_41e90443_4_k_cu_d065992e4cuda3std3__45__cpo3endE
	.align		8
        /*0010*/ 	.dword	_ZN34_INTERNAL_41e90443_4_k_cu_d065992e4cuda3std3__45__cpo6cbeginE
	.align		8
        /*0018*/ 	.dword	_ZN34_INTERNAL_41e90443_4_k_cu_d065992e4cuda3std3__45__cpo4cendE
	.align		8
        /*0020*/ 	.dword	_ZN34_INTERNAL_41e90443_4_k_cu_d065992e4cuda3std3__45__cpo6rbeginE
	.align		8
        /*0028*/ 	.dword	_ZN34_INTERNAL_41e90443_4_k_cu_d065992e4cuda3std3__45__cpo4rendE
	.align		8
        /*0030*/ 	.dword	_ZN34_INTERNAL_41e90443_4_k_cu_d065992e4cuda3std3__45__cpo7crbeginE
	.align		8
        /*0038*/ 	.dword	_ZN34_INTERNAL_41e90443_4_k_cu_d065992e4cuda3std3__45__cpo5crendE
	.align		8
        /*0040*/ 	.dword	_ZN34_INTERNAL_41e90443_4_k_cu_d065992e4cuda3std3__436_GLOBAL__N__41e90443_4_k_cu_d065992e6ignoreE
	.align		8
        /*0048*/ 	.dword	_ZN34_INTERNAL_41e90443_4_k_cu_d065992e4cuda3std3__419piecewise_constructE
	.align		8
        /*0050*/ 	.dword	_ZN34_INTERNAL_41e90443_4_k_cu_d065992e4cuda3std3__48in_placeE
	.align		8
        /*0058*/ 	.dword	_ZN34_INTERNAL_41e90443_4_k_cu_d065992e4cuda3std3__420unreachable_sentinelE
	.align		8
        /*0060*/ 	.dword	_ZN34_INTERNAL_41e90443_4_k_cu_d065992e4cuda3std3__47nulloptE
	.align		8
        /*0068*/ 	.dword	_ZN34_INTERNAL_41e90443_4_k_cu_d065992e4cuda3std3__48unexpectE
	.align		8
        /*0070*/ 	.dword	_ZN34_INTERNAL_41e90443_4_k_cu_d065992e4cuda3std6ranges3__45__cpo4swapE
	.align		8
        /*0078*/ 	.dword	_ZN34_INTERNAL_41e90443_4_k_cu_d065992e4cuda3std6ranges3__45__cpo9iter_moveE
	.align		8
        /*0080*/ 	.dword	_ZN34_INTERNAL_41e90443_4_k_cu_d065992e4cuda3std6ranges3__45__cpo5beginE
	.align		8
        /*0088*/ 	.dword	_ZN34_INTERNAL_41e90443_4_k_cu_d065992e4cuda3std6ranges3__45__cpo3endE
	.align		8
        /*0090*/ 	.dword	_ZN34_INTERNAL_41e90443_4_k_cu_d065992e4cuda3std6ranges3__45__cpo6cbeginE
	.align		8
        /*0098*/ 	.dword	_ZN34_INTERNAL_41e90443_4_k_cu_d065992e4cuda3std6ranges3__45__cpo4cendE
	.align		8
        /*00a0*/ 	.dword	_ZN34_INTERNAL_41e90443_4_k_cu_d065992e4cuda3std6ranges3__45__cpo7advanceE
	.align		8
        /*00a8*/ 	.dword	_ZN34_INTERNAL_41e90443_4_k_cu_d065992e4cuda3std6ranges3__45__cpo9iter_swapE
	.align		8
        /*00b0*/ 	.dword	_ZN34_INTERNAL_41e90443_4_k_cu_d065992e4cuda3std6ranges3__45__cpo4nextE
	.align		8
        /*00b8*/ 	.dword	_ZN34_INTERNAL_41e90443_4_k_cu_d065992e4cuda3std6ranges3__45__cpo4prevE
	.align		8
        /*00c0*/ 	.dword	_ZN34_INTERNAL_41e90443_4_k_cu_d065992e4cuda3std6ranges3__45__cpo4dataE
	.align		8
        /*00c8*/ 	.dword	_ZN34_INTERNAL_41e90443_4_k_cu_d065992e4cuda3std6ranges3__45__cpo5cdataE
	.align		8
        /*00d0*/ 	.dword	_ZN34_INTERNAL_41e90443_4_k_cu_d065992e4cuda3std6ranges3__45__cpo4sizeE
	.align		8
        /*00d8*/ 	.dword	_ZN34_INTERNAL_41e90443_4_k_cu_d065992e4cuda3std6ranges3__45__cpo5ssizeE
	.align		8
        /*00e0*/ 	.dword	_ZN34_INTERNAL_41e90443_4_k_cu_d065992e4cuda3std6ranges3__45__cpo8distanceE
	.align		8
        /*00e8*/ 	.dword	_ZN34_INTERNAL_41e90443_4_k_cu_d065992e6thrust24THRUST_300001_SM_1000_NS6system6detail10sequential3seqE
	.align		8
        /*00f0*/ 	.dword	_ZN34_INTERNAL_41e90443_4_k_cu_d065992e6thrust24THRUST_300001_SM_1000_NS12placeholders2_1E
	.align		8
        /*00f8*/ 	.dword	_ZN34_INTERNAL_41e90443_4_k_cu_d065992e6thrust24THRUST_300001_SM_1000_NS12placeholders2_2E
	.align		8
        /*0100*/ 	.dword	_ZN34_INTERNAL_41e90443_4_k_cu_d065992e6thrust24THRUST_300001_SM_1000_NS12placeholders2_3E
	.align		8
        /*0108*/ 	.dword	_ZN34_INTERNAL_41e90443_4_k_cu_d065992e6thrust24THRUST_300001_SM_1000_NS12placeholders2_4E
	.align		8
        /*0110*/ 	.dword	_ZN34_INTERNAL_41e90443_4_k_cu_d065992e6thrust24THRUST_300001_SM_1000_NS12placeholders2_5E
	.align		8
        /*0118*/ 	.dword	_ZN34_INTERNAL_41e90443_4_k_cu_d065992e6thrust24THRUST_300001_SM_1000_NS12placeholders2_6E
	.align		8
        /*0120*/ 	.dword	_ZN34_INTERNAL_41e90443_4_k_cu_d065992e6thrust24THRUST_300001_SM_1000_NS12placeholders2_7E
	.align		8
        /*0128*/ 	.dword	_ZN34_INTERNAL_41e90443_4_k_cu_d065992e6thrust24THRUST_300001_SM_1000_NS12placeholders2_8E
	.align		8
        /*0130*/ 	.dword	_ZN34_INTERNAL_41e90443_4_k_cu_d065992e6thrust24THRUST_300001_SM_1000_NS12placeholders2_9E
	.align		8
        /*0138*/ 	.dword	_ZN34_INTERNAL_41e90443_4_k_cu_d065992e6thrust24THRUST_300001_SM_1000_NS12placeholders3_10E


//--------------------- .text._ZN3cub18CUB_300001_SM_10006detail6reduce28DeviceReduceSingleTileKernelINS2_10policy_hubIfjN4cuda3std3__44plusIvEEE10Policy1000EPfSC_iS9_ffNS7_10__identityEEEvT0_T1_T2_T3_T4_T6_ --------------------------
	.section	.text._ZN3cub18CUB_300001_SM_10006detail6reduce28DeviceReduceSingleTileKernelINS2_10policy_hubIfjN4cuda3std3__44plusIvEEE10Policy1000EPfSC_iS9_ffNS7_10__identityEEEvT0_T1_T2_T3_T4_T6_,"ax",@progbits
	.align	128
        .global         _ZN3cub18CUB_300001_SM_10006detail6reduce28DeviceReduceSingleTileKernelINS2_10policy_hubIfjN4cuda3std3__44plusIvEEE10Policy1000EPfSC_iS9_ffNS7_10__identityEEEvT0_T1_T2_T3_T4_T6_
        .type           _ZN3cub18CUB_300001_SM_10006detail6reduce28DeviceReduceSingleTileKernelINS2_10policy_hubIfjN4cuda3std3__44plusIvEEE10Policy1000EPfSC_iS9_ffNS7_10__identityEEEvT0_T1_T2_T3_T4_T6_,@function
        .size           _ZN3cub18CUB_300001_SM_10006detail6reduce28DeviceReduceSingleTileKernelINS2_10policy_hubIfjN4cuda3std3__44plusIvEEE10Policy1000EPfSC_iS9_ffNS7_10__identityEEEvT0_T1_T2_T3_T4_T6_,(.L_x_148 - _ZN3cub18CUB_300001_SM_10006detail6reduce28DeviceReduceSingleTileKernelINS2_10policy_hubIfjN4cuda3std3__44plusIvEEE10Policy1000EPfSC_iS9_ffNS7_10__identityEEEvT0_T1_T2_T3_T4_T6_)
        .other          _ZN3cub18CUB_300001_SM_10006detail6reduce28DeviceReduceSingleTileKernelINS2_10policy_hubIfjN4cuda3std3__44plusIvEEE10Policy1000EPfSC_iS9_ffNS7_10__identityEEEvT0_T1_T2_T3_T4_T6_,@"STO_CUDA_ENTRY STV_DEFAULT"
_ZN3cub18CUB_300001_SM_10006detail6reduce28DeviceReduceSingleTileKernelINS2_10policy_hubIfjN4cuda3std3__44plusIvEEE10Policy1000EPfSC_iS9_ffNS7_10__identityEEEvT0_T1_T2_T3_T4_T6_:
.text._ZN3cub18CUB_300001_SM_10006detail6reduce28DeviceReduceSingleTileKernelINS2_10policy_hubIfjN4cuda3std3__44plusIvEEE10Policy1000EPfSC_iS9_ffNS7_10__identityEEEvT0_T1_T2_T3_T4_T6_:
[----:B------:R-:W-:Y:S01]  /*0000*/  LDC R1, c[0x0][0x37c] ;  /* 0x0000df00ff017b82 */ /* 0x000fe20000000800 */
[----:B------:R-:W0:Y:S01]  /*0010*/  LDCU UR4, c[0x0][0x390] ;  /* 0x00007200ff0477ac */ /* 0x000e220008000800 */
[----:B------:R-:W1:Y:S01]  /*0020*/  LDCU.64 UR6, c[0x0][0x358] ;  /* 0x00006b00ff0677ac */ /* 0x000e620008000a00 */
[----:B0-----:R-:W-:-:S04]  /*0030*/  MOV R3, UR4 ;  /* 0x0000000400037c02 */ /* 0x001fc80008000f00 */
[----:B------:R-:W-:-:S13]  /*0040*/  ISETP.NE.AND P0, PT, R3, RZ, PT ;  /* 0x000000ff0300720c */ /* 0x000fda0003f05270 */
[----:B-1----:R-:W-:Y:S05]  /*0050*/  @P0 BRA `(.L_x_0) ;  /* 0x00000000001c0947 */ /* 0x002fea0003800000 */
[----:B------:R-:W0:Y:S02]  /*0060*/  S2R R0, SR_TID.X ;  /* 0x0000000000007919 */ /* 0x000e240000002100 */
[----:B0-----:R-:W-:-:S13]  /*0070*/  ISETP.NE.AND P0, PT, R0, RZ, PT ;  /* 0x000000ff0000720c */ /* 0x001fda0003f05270 */
[----:B------:R-:W-:Y:S05]  /*0080*/  @P0 EXIT ;  /* 0x000000000000094d */ /* 0x000fea0003800000 */
[----:B------:R-:W0:Y:S08]  /*0090*/  LDC R5, c[0x0][0x398] ;  /* 0x0000e600ff057b82 */ /* 0x000e300000000800 */
[----:B------:R-:W0:Y:S02]  /*00a0*/  LDC.64 R2, c[0x0][0x388] ;  /* 0x0000e200ff027b82 */ /* 0x000e240000000a00 */
[----:B0-----:R-:W-:Y:S01]  /*00b0*/  STG.E desc[UR6][R2.64], R5 ;  /* 0x0000000502007986 */ /* 0x001fe2000c101906 */
[----:B------:R-:W-:Y:S05]  /*00c0*/  EXIT ;  /* 0x000000000000794d */ /* 0x000fea0003800000 */
.L_x_0:
[----:B------:R-:W0:Y:S01]  /*00d0*/  LDCU UR4, c[0x0][0x380] ;  /* 0x00007000ff0477ac */ /* 0x000e220008000800 */
[----:B------:R-:W-:Y:S01]  /*00e0*/  BSSY.RECONVERGENT B0, `(.L_x_1) ;  /* 0x00003e7000007945 */ /* 0x000fe20003800200 */
[----:B0-----:R-:W-:-:S09]  /*00f0*/  ULOP3.LUT UP0, URZ, UR4, 0x7, URZ, 0xc0, !UPT ;  /* 0x0000000704ff7892 */ /* 0x001fd2000f80c0ff */
[----:B------:R-:W-:Y:S05]  /*0100*/  BRA.U UP0, `(.L_x_2) ;  /* 0x0000001d00ac7547 */ /* 0x000fea000b800000 */
[----:B------:R-:W-:-:S13]  /*0110*/  ISETP.GT.AND P0, PT, R3, 0x1fff, PT ;  /* 0x00001fff0300780c */ /* 0x000fda0003f04270 */
[----:B------:R-:W-:Y:S05]  /*0120*/  @P0 BRA `(.L_x_3) ;  /* 0x0000000c00c80947 */ /* 0x000fea0003800000 */
[----:B------:R-:W0:Y:S01]  /*0130*/  S2R R0, SR_TID.X ;  /* 0x0000000000007919 */ /* 0x000e220000002100 */
[----:B------:R-:W-:Y:S01]  /*0140*/  BSSY.RECONVERGENT B1, `(.L_x_4) ;  /* 0x0000009000017945 */ /* 0x000fe20003800200 */
[----:B------:R-:W-:Y:S01]  /*0150*/  HFMA2 R2, -RZ, RZ, 0, 0 ;  /* 0x00000000ff027431 */ /* 0x000fe200000001ff */
[----:B0-----:R-:W-:Y:S02]  /*0160*/  ISETP.GE.AND P0, PT, R0, R3, PT ;  /* 0x000000030000720c */ /* 0x001fe40003f06270 */
[----:B------:R-:W-:-:S11]  /*0170*/  MOV R10, R0 ;  /* 0x00000000000a7202 */ /* 0x000fd60000000f00 */
[----:B------:R-:W-:Y:S05]  /*0180*/  @P0 BRA `(.L_x_5) ;  /* 0x0000000000100947 */ /* 0x000fea0003800000 */
[----:B------:R-:W0:Y:S02]  /*0190*/  LDC.64 R4, c[0x0][0x380] ;  /* 0x0000e000ff047b82 */ /* 0x000e240000000a00 */
[----:B0-----:R-:W-:-:S05]  /*01a0*/  IMAD.WIDE.U32 R4, R0, 0x4, R4 ;  /* 0x0000000400047825 */ /* 0x001fca00078e0004 */
[----:B------:R0:W5:Y:S01]  /*01b0*/  LDG.E.CONSTANT R2, desc[UR6][R4.64] ;  /* 0x0000000604027981 */ /* 0x000162000c1e9900 */
[----:B------:R-:W-:-:S07]  /*01c0*/  IADD3 R10, PT, PT, R0, 0x200, RZ ;  /* 0x00000200000a7810 */ /* 0x000fce0007ffe0ff */
.L_x_5:
[----:B------:R-:W-:Y:S05]  /*01d0*/  BSYNC.RECONVERGENT B1 ;  /* 0x0000000000017941 */ /* 0x000fea0003800200 */
.L_x_4:
[----:B------:R-:W-:Y:S01]  /*01e0*/  ISETP.GE.AND P0, PT, R10, R3, PT ;  /* 0x000000030a00720c */ /* 0x000fe20003f06270 */
[----:B------:R-:W-:-:S12]  /*01f0*/  BSSY.RECONVERGENT B1, `(.L_x_6) ;  /* 0x0000074000017945 */ /* 0x000fd80003800200 */
[----:B------:R-:W-:Y:S05]  /*0200*/  @P0 BRA `(.L_x_7) ;  /* 0x0000000400c80947 */ /* 0x000fea0003800000 */
[----:B0-----:R-:W-:Y:S01]  /*0210*/  LOP3.LUT R4, RZ, R10, RZ, 0x33, !PT ;  /* 0x0000000aff047212 */ /* 0x001fe200078e33ff */
[----:B------:R-:W-:Y:S03]  /*0220*/  BSSY.RECONVERGENT B2, `(.L_x_8) ;  /* 0x0000015000027945 */ /* 0x000fe60003800200 */
[----:B------:R-:W-:-:S04]  /*0230*/  IADD3 R6, PT, PT, R4, R3, RZ ;  /* 0x0000000304067210 */ /* 0x000fc80007ffe0ff */
[C---:B------:R-:W-:Y:S02]  /*0240*/  LOP3.LUT R4, R6.reuse, 0x600, RZ, 0xc0, !PT ;  /* 0x0000060006047812 */ /* 0x040fe400078ec0ff */
[----:B------:R-:W-:Y:S02]  /*0250*/  ISETP.GE.U32.AND P1, PT, R6, 0x600, PT ;  /* 0x000006000600780c */ /* 0x000fe40003f26070 */
[----:B------:R-:W-:-:S13]  /*0260*/  ISETP.NE.AND P0, PT, R4, 0x600, PT ;  /* 0x000006000400780c */ /* 0x000fda0003f05270 */
[----:B------:R-:W-:Y:S05]  /*0270*/  @!P0 BRA `(.L_x_9) ;  /* 0x00000000003c8947 */ /* 0x000fea0003800000 */
[----:B------:R-:W0:Y:S01]  /*0280*/  LDC.64 R4, c[0x0][0x380] ;  /* 0x0000e000ff047b82 */ /* 0x000e220000000a00 */
[----:B------:R-:W-:-:S04]  /*0290*/  LEA.HI R6, R6, 0x1, RZ, 0x17 ;  /* 0x0000000106067811 */ /* 0x000fc800078fb8ff */
[----:B------:R-:W-:-:S04]  /*02a0*/  LOP3.LUT R6, R6, 0x3, RZ, 0xc0, !PT ;  /* 0x0000000306067812 */ /* 0x000fc800078ec0ff */
[----:B------:R-:W-:Y:S01]  /*02b0*/  IADD3 R6, PT, PT, -R6, RZ, RZ ;  /* 0x000000ff06067210 */ /* 0x000fe20007ffe1ff */
[----:B0-----:R-:W-:-:S05]  /*02c0*/  IMAD.WIDE.U32 R4, R10, 0x4, R4 ;  /* 0x000000040a047825 */ /* 0x001fca00078e0004 */
[----:B------:R-:W-:-:S07]  /*02d0*/  MOV R7, R5 ;  /* 0x0000000500077202 */ /* 0x000fce0000000f00 */
.L_x_10:
[----:B------:R-:W-:-:S06]  /*02e0*/  MOV R5, R7 ;  /* 0x0000000700057202 */ /* 0x000fcc0000000f00 */
[----:B------:R0:W2:Y:S01]  /*02f0*/  LDG.E.CONSTANT R5, desc[UR6][R4.64] ;  /* 0x0000000604057981 */ /* 0x0000a2000c1e9900 */
[----:B------:R-:W-:Y:S02]  /*0300*/  IADD3 R6, PT, PT, R6, 0x1, RZ ;  /* 0x0000000106067810 */ /* 0x000fe40007ffe0ff */
[----:B------:R-:W-:Y:S02]  /*0310*/  IADD3 R10, PT, PT, R10, 0x200, RZ ;  /* 0x000002000a0a7810 */ /* 0x000fe40007ffe0ff */
[----:B------:R-:W-:Y:S02]  /*0320*/  ISETP.NE.AND P0, PT, R6, RZ, PT ;  /* 0x000000ff0600720c */ /* 0x000fe40003f05270 */
[----:B0-----:R-:W-:-:S04]  /*0330*/  IADD3 R4, P2, PT, R4, 0x800, RZ ;  /* 0x0000080004047810 */ /* 0x001fc80007f5e0ff */
[----:B------:R-:W-:Y:S01]  /*0340*/  IADD3.X R7, PT, PT, RZ, R7, RZ, P2, !PT ;  /* 0x00000007ff077210 */ /* 0x000fe200017fe4ff */
[----:B--2--5:R-:W-:-:S06]  /*0350*/  FADD R2, R5, R2 ;  /* 0x0000000205027221 */ /* 0x024fcc0000000000 */
[----:B------:R-:W-:Y:S05]  /*0360*/  @P0 BRA `(.L_x_10) ;  /* 0xfffffffc00dc0947 */ /* 0x000fea000383ffff */
.L_x_9:
[----:B------:R-:W-:Y:S05]  /*0370*/  BSYNC.RECONVERGENT B2 ;  /* 0x0000000000027941 */ /* 0x000fea0003800200 */
.L_x_8:
[----:B------:R-:W-:Y:S05]  /*0380*/  @!P1 BRA `(.L_x_7) ;  /* 0x0000000400689947 */ /* 0x000fea0003800000 */
[----:B------:R-:W-:Y:S01]  /*0390*/  IADD3 R4, PT, PT, -R10, R3, RZ ;  /* 0x000000030a047210 */ /* 0x000fe20007ffe1ff */
[----:B------:R-:W-:Y:S01]  /*03a0*/  BSSY.RECONVERGENT B2, `(.L_x_11) ;  /* 0x0000031000027945 */ /* 0x000fe20003800200 */
[----:B------:R-:W-:Y:S02]  /*03b0*/  PLOP3.LUT P0, PT, PT, PT, PT, 0x80, 0x8 ;  /* 0x000000000008781c */ /* 0x000fe40003f0f070 */
[----:B------:R-:W-:-:S13]  /*03c0*/  ISETP.GT.AND P1, PT, R4, 0x1800, PT ;  /* 0x000018000400780c */ /* 0x000fda0003f24270 */
[----:B------:R-:W-:Y:S05]  /*03d0*/  @!P1 BRA `(.L_x_12) ;  /* 0x0000000000b49947 */ /* 0x000fea0003800000 */
[----:B------:R-:W-:Y:S02]  /*03e0*/  PLOP3.LUT P0, PT, PT, PT, PT, 0x8, 0x80 ;  /* 0x000000000080781c */ /* 0x000fe40003f0e170 */
[----:B------:R-:W-:-:S11]  /*03f0*/  IADD3 R11, PT, PT, R3, -0x1800, RZ ;  /* 0xffffe800030b7810 */ /* 0x000fd60007ffe0ff */
.L_x_13:
[----:B------:R-:W0:Y:S01]  /*0400*/  LDC.64 R8, c[0x0][0x380] ;  /* 0x0000e000ff087b82 */ /* 0x000e220000000a00 */
[C---:B------:R-:W-:Y:S01]  /*0410*/  IADD3 R7, PT, PT, R10.reuse, 0x800, RZ ;  /* 0x000008000a077810 */ /* 0x040fe20007ffe0ff */
[----:B0-----:R-:W-:-:S05]  /*0420*/  IMAD.WIDE R24, R10, 0x4, R8 ;  /* 0x000000040a187825 */ /* 0x001fca00078e0208 */
[----:B------:R-:W2:Y:S04]  /*0430*/  LDG.E.CONSTANT R13, desc[UR6][R24.64] ;  /* 0x00000006180d7981 */ /* 0x000ea8000c1e9900 */
[----:B------:R-:W3:Y:S01]  /*0440*/  LDG.E.CONSTANT R12, desc[UR6][R24.64+0x800] ;  /* 0x00080006180c7981 */ /* 0x000ee2000c1e9900 */
[----:B------:R-:W-:-:S03]  /*0450*/  IMAD.WIDE R6, R7, 0x4, R8 ;  /* 0x0000000407067825 */ /* 0x000fc600078e0208 */
[----:B------:R-:W4:Y:S04]  /*0460*/  LDG.E.CONSTANT R14, desc[UR6][R24.64+0x1000] ;  /* 0x00100006180e7981 */ /* 0x000f28000c1e9900 */
[----:B------:R-:W4:Y:S04]  /*0470*/  LDG.E.CONSTANT R18, desc[UR6][R24.64+0x1800] ;  /* 0x0018000618127981 */ /* 0x000f28000c1e9900 */
[----:B------:R-:W4:Y:S01]  /*0480*/  LDG.E.CONSTANT R17, desc[UR6][R6.64] ;  /* 0x0000000606117981 */ /* 0x000f22000c1e9900 */
[----:B------:R-:W-:-:S03]  /*0490*/  IADD3 R5, PT, PT, R10, 0x1000, RZ ;  /* 0x000010000a057810 */ /* 0x000fc60007ffe0ff */
[----:B------:R-:W4:Y:S04]  /*04a0*/  LDG.E.CONSTANT R16, desc[UR6][R6.64+0x800] ;  /* 0x0008000606107981 */ /* 0x000f28000c1e9900 */
[----:B------:R-:W4:Y:S01]  /*04b0*/  LDG.E.CONSTANT R15, desc[UR6][R6.64+0x1000] ;  /* 0x00100006060f7981 */ /* 0x000f22000c1e9900 */
[----:B------:R-:W-:-:S03]  /*04c0*/  IMAD.WIDE R4, R5, 0x4, R8 ;  /* 0x0000000405047825 */ /* 0x000fc600078e0208 */
[----:B------:R-:W4:Y:S04]  /*04d0*/  LDG.E.CONSTANT R22, desc[UR6][R6.64+0x1800] ;  /* 0x0018000606167981 */ /* 0x000f28000c1e9900 */
[----:B------:R-:W4:Y:S01]  /*04e0*/  LDG.E.CONSTANT R21, desc[UR6][R4.64] ;  /* 0x0000000604157981 */ /* 0x000f22000c1e9900 */
[----:B------:R-:W-:-:S03]  /*04f0*/  IADD3 R23, PT, PT, R10, 0x1800, RZ ;  /* 0x000018000a177810 */ /* 0x000fc60007ffe0ff */
[----:B------:R-:W4:Y:S04]  /*0500*/  LDG.E.CONSTANT R20, desc[UR6][R4.64+0x800] ;  /* 0x0008000604147981 */ /* 0x000f28000c1e9900 */
[----:B------:R-:W4:Y:S01]  /*0510*/  LDG.E.CONSTANT R19, desc[UR6][R4.64+0x1000] ;  /* 0x0010000604137981 */ /* 0x000f22000c1e9900 */
[----:B------:R-:W-:-:S03]  /*0520*/  IMAD.WIDE R8, R23, 0x4, R8 ;  /* 0x0000000417087825 */ /* 0x000fc600078e0208 */
[----:B------:R-:W4:Y:S04]  /*0530*/  LDG.E.CONSTANT R26, desc[UR6][R4.64+0x1800] ;  /* 0x00180006041a7981 */ /* 0x000f28000c1e9900 */
[----:B------:R-:W4:Y:S04]  /*0540*/  LDG.E.CONSTANT R25, desc[UR6][R8.64] ;  /* 0x0000000608197981 */ /* 0x000f28000c1e9900 */
[----:B------:R-:W4:Y:S04]  /*0550*/  LDG.E.CONSTANT R23, desc[UR6][R8.64+0x800] ;  /* 0x0008000608177981 */ /* 0x000f28000c1e9900 */
[----:B------:R-:W4:Y:S04]  /*0560*/  LDG.E.CONSTANT R24, desc[UR6][R8.64+0x1000] ;  /* 0x0010000608187981 */ /* 0x000f28000c1e9900 */
[----:B------:R-:W4:Y:S01]  /*0570*/  LDG.E.CONSTANT R27, desc[UR6][R8.64+0x1800] ;  /* 0x00180006081b7981 */ /* 0x000f22000c1e9900 */
[----:B------:R-:W-:-:S04]  /*0580*/  IADD3 R10, PT, PT, R10, 0x2000, RZ ;  /* 0x000020000a0a7810 */ /* 0x000fc80007ffe0ff */
[----:B------:R-:W-:Y:S01]  /*0590*/  ISETP.GE.AND P1, PT, R10, R11, PT ;  /* 0x0000000b0a00720c */ /* 0x000fe20003f26270 */
[----:B--2--5:R-:W-:-:S04]  /*05a0*/  FADD R13, R13, R2 ;  /* 0x000000020d0d7221 */ /* 0x024fc80000000000 */
[----:B---3--:R-:W-:-:S04]  /*05b0*/  FADD R13, R13, R12 ;  /* 0x0000000c0d0d7221 */ /* 0x008fc80000000000 */
[----:B----4-:R-:W-:-:S04]  /*05c0*/  FADD R13, R13, R14 ;  /* 0x0000000e0d0d7221 */ /* 0x010fc80000000000 */
[----:B------:R-:W-:-:S04]  /*05d0*/  FADD R18, R13, R18 ;  /* 0x000000120d127221 */ /* 0x000fc80000000000 */
        /* <DEDUP_REMOVED lines=11> */
[----:B------:R-:W-:Y:S01]  /*0690*/  FADD R2, R24, R27 ;  /* 0x0000001b18027221 */ /* 0x000fe20000000000 */
[----:B------:R-:W-:Y:S06]  /*06a0*/  @!P1 BRA `(.L_x_13) ;  /* 0xfffffffc00549947 */ /* 0x000fec000383ffff */
.L_x_12:
[----:B------:R-:W-:Y:S05]  /*06b0*/  BSYNC.RECONVERGENT B2 ;  /* 0x0000000000027941 */ /* 0x000fea0003800200 */
.L_x_11:
[----:B------:R-:W-:Y:S01]  /*06c0*/  IADD3 R4, PT, PT, -R10, R3, RZ ;  /* 0x000000030a047210 */ /* 0x000fe20007ffe1ff */
[----:B------:R-:W-:Y:S03]  /*06d0*/  BSSY.RECONVERGENT B2, `(.L_x_14) ;  /* 0x0000019000027945 */ /* 0x000fe60003800200 */
[----:B------:R-:W-:-:S13]  /*06e0*/  ISETP.GT.AND P1, PT, R4, 0x800, PT ;  /* 0x000008000400780c */ /* 0x000fda0003f24270 */
[----:B------:R-:W-:Y:S05]  /*06f0*/  @!P1 BRA `(.L_x_15) ;  /* 0x0000000000589947 */ /* 0x000fea0003800000 */
        /* <DEDUP_REMOVED lines=8> */
[----:B------:R-:W4:Y:S04]  /*0780*/  LDG.E.CONSTANT R15, desc[UR6][R6.64] ;  /* 0x00000006060f7981 */ /* 0x000f28000c1e9900 */
[----:B------:R-:W4:Y:S04]  /*0790*/  LDG.E.CONSTANT R17, desc[UR6][R6.64+0x800] ;  /* 0x0008000606117981 */ /* 0x000f28000c1e9900 */
[----:B------:R-:W4:Y:S04]  /*07a0*/  LDG.E.CONSTANT R19, desc[UR6][R6.64+0x1000] ;  /* 0x0010000606137981 */ /* 0x000f28000c1e9900 */
[----:B------:R-:W4:Y:S01]  /*07b0*/  LDG.E.CONSTANT R21, desc[UR6][R6.64+0x1800] ;  /* 0x0018000606157981 */ /* 0x000f22000c1e9900 */
[----:B------:R-:W-:-:S02]  /*07c0*/  PLOP3.LUT P0, PT, PT, PT, PT, 0x8, 0x80 ;  /* 0x000000000080781c */ /* 0x000fc40003f0e170 */
[----:B------:R-:W-:Y:S01]  /*07d0*/  IADD3 R10, PT, PT, R10, 0x1000, RZ ;  /* 0x000010000a0a7810 */ /* 0x000fe20007ffe0ff */
[----:B--2--5:R-:W-:-:S04]  /*07e0*/  FADD R9, R2, R9 ;  /* 0x0000000902097221 */ /* 0x024fc80000000000 */
[----:B---3--:R-:W-:-:S04]  /*07f0*/  FADD R8, R9, R8 ;  /* 0x0000000809087221 */ /* 0x008fc80000000000 */
[----:B----4-:R-:W-:-:S04]  /*0800*/  FADD R8, R8, R11 ;  /* 0x0000000b08087221 */ /* 0x010fc80000000000 */
[----:B------:R-:W-:-:S04]  /*0810*/  FADD R8, R8, R13 ;  /* 0x0000000d08087221 */ /* 0x000fc80000000000 */
[----:B------:R-:W-:-:S04]  /*0820*/  FADD R8, R8, R15 ;  /* 0x0000000f08087221 */ /* 0x000fc80000000000 */
[----:B------:R-:W-:-:S04]  /*0830*/  FADD R8, R8, R17 ;  /* 0x0000001108087221 */ /* 0x000fc80000000000 */
[----:B------:R-:W-:-:S04]  /*0840*/  FADD R8, R8, R19 ;  /* 0x0000001308087221 */ /* 0x000fc80000000000 */
[----:B------:R-:W-:-:S07]  /*0850*/  FADD R2, R8, R21 ;  /* 0x0000001508027221 */ /* 0x000fce0000000000 */
.L_x_15:
[----:B------:R-:W-:Y:S05]  /*0860*/  BSYNC.RECONVERGENT B2 ;  /* 0x0000000000027941 */ /* 0x000fea0003800200 */
.L_x_14:
[----:B------:R-:W-:-:S13]  /*0870*/  ISETP.LT.OR P0, PT, R10, R3, P0 ;  /* 0x000000030a00720c */ /* 0x000fda0000701670 */
[----:B------:R-:W-:Y:S05]  /*0880*/  @!P0 BRA `(.L_x_7) ;  /* 0x0000000000288947 */ /* 0x000fea0003800000 */
[----:B------:R-:W0:Y:S02]  /*0890*/  LDC.64 R4, c[0x0][0x380] ;  /* 0x0000e000ff047b82 */ /* 0x000e240000000a00 */
[----:B0-----:R-:W-:-:S05]  /*08a0*/  IMAD.WIDE R4, R10, 0x4, R4 ;  /* 0x000000040a047825 */ /* 0x001fca00078e0204 */
[----:B------:R-:W2:Y:S04]  /*08b0*/  LDG.E.CONSTANT R7, desc[UR6][R4.64] ;  /* 0x0000000604077981 */ /* 0x000ea8000c1e9900 */
[----:B------:R-:W3:Y:S04]  /*08c0*/  LDG.E.CONSTANT R6, desc[UR6][R4.64+0x800] ;  /* 0x0008000604067981 */ /* 0x000ee8000c1e9900 */
[----:B------:R-:W4:Y:S04]  /*08d0*/  LDG.E.CONSTANT R9, desc[UR6][R4.64+0x1000] ;  /* 0x0010000604097981 */ /* 0x000f28000c1e9900 */
[----:B------:R-:W4:Y:S01]  /*08e0*/  LDG.E.CONSTANT R11, desc[UR6][R4.64+0x1800] ;  /* 0x00180006040b7981 */ /* 0x000f22000c1e9900 */
[----:B--2--5:R-:W-:-:S04]  /*08f0*/  FADD R7, R2, R7 ;  /* 0x0000000702077221 */ /* 0x024fc80000000000 */
[----:B---3--:R-:W-:-:S04]  /*0900*/  FADD R6, R7, R6 ;  /* 0x0000000607067221 */ /* 0x008fc80000000000 */
[----:B----4-:R-:W-:-:S04]  /*0910*/  FADD R6, R6, R9 ;  /* 0x0000000906067221 */ /* 0x010fc80000000000 */
[----:B------:R-:W-:-:S07]  /*0920*/  FADD R2, R6, R11 ;  /* 0x0000000b06027221 */ /* 0x000fce0000000000 */
.L_x_7:
[----:B------:R-:W-:Y:S05]  /*0930*/  BSYNC.RECONVERGENT B1 ;  /* 0x0000000000017941 */ /* 0x000fea0003800200 */
.L_x_6:
[----:B------:R-:W-:-:S13]  /*0940*/  ISETP.GE.AND P0, PT, R3, 0x200, PT ;  /* 0x000002000300780c */ /* 0x000fda0003f06270 */
[----:B------:R-:W-:Y:S05]  /*0950*/  @!P0 BRA `(.L_x_16) ;  /* 0x0000000000b48947 */ /* 0x000fea0003800000 */
[----:B-----5:R-:W1:Y:S01]  /*0960*/  SHFL.DOWN P0, R3, R2, 0x1, 0x1f ;  /* 0x08201f0002037f89 */ /* 0x020e620000000000 */
[----:B------:R-:W2:Y:S01]  /*0970*/  S2R R7, SR_LANEID ;  /* 0x0000000000077919 */ /* 0x000ea20000000000 */
[----:B-1----:R-:W-:-:S05]  /*0980*/  @P0 FADD R3, R3, R2 ;  /* 0x0000000203030221 */ /* 0x002fca0000000000 */
[----:B0-----:R-:W0:Y:S01]  /*0990*/  SHFL.DOWN P0, R4, R3, 0x2, 0x1f ;  /* 0x08401f0003047f89 */ /* 0x001e220000000000 */
[----:B--2---:R-:W-:-:S13]  /*09a0*/  ISETP.NE.AND P1, PT, R7, RZ, PT ;  /* 0x000000ff0700720c */ /* 0x004fda0003f25270 */
[----:B------:R-:W1:Y:S01]  /*09b0*/  @!P1 S2R R8, SR_CgaCtaId ;  /* 0x0000000000089919 */ /* 0x000e620000008800 */
[----:B------:R-:W-:Y:S01]  /*09c0*/  @!P1 MOV R7, 0x400 ;  /* 0x0000040000079802 */ /* 0x000fe20000000f00 */
[----:B0-----:R-:W-:Y:S01]  /*09d0*/  @P0 FADD R4, R3, R4 ;  /* 0x0000000403040221 */ /* 0x001fe20000000000 */
[----:B------:R-:W-:-:S04]  /*09e0*/  @!P1 SHF.R.U32.HI R3, RZ, 0x3, R0 ;  /* 0x00000003ff039819 */ /* 0x000fc80000011600 */
[----:B------:R-:W0:Y:S01]  /*09f0*/  SHFL.DOWN P0, R5, R4, 0x4, 0x1f ;  /* 0x08801f0004057f89 */ /* 0x000e220000000000 */
[----:B------:R-:W-:Y:S02]  /*0a00*/  @!P1 LOP3.LUT R3, R3, 0x7c, RZ, 0xc0, !PT ;  /* 0x0000007c03039812 */ /* 0x000fe400078ec0ff */
[----:B-1----:R-:W-:Y:S01]  /*0a10*/  @!P1 LEA R8, R8, R7, 0x18 ;  /* 0x0000000708089211 */ /* 0x002fe200078ec0ff */
[----:B0-----:R-:W-:-:S03]  /*0a20*/  @P0 FADD R5, R4, R5 ;  /* 0x0000000504050221 */ /* 0x001fc60000000000 */
[----:B------:R-:W-:Y:S02]  /*0a30*/  @!P1 IADD3 R3, PT, PT, R3, R8, RZ ;  /* 0x0000000803039210 */ /* 0x000fe40007ffe0ff */
[----:B------:R-:W0:Y:S02]  /*0a40*/  SHFL.DOWN P0, R6, R5, 0x8, 0x1f ;  /* 0x09001f0005067f89 */ /* 0x000e240000000000 */
[----:B0-----:R-:W-:-:S05]  /*0a50*/  @P0 FADD R6, R5, R6 ;  /* 0x0000000605060221 */ /* 0x001fca0000000000 */
[----:B------:R-:W0:Y:S02]  /*0a60*/  SHFL.DOWN P0, R2, R6, 0x10, 0x1f ;  /* 0x0a001f0006027f89 */ /* 0x000e240000000000 */
[----:B0-----:R-:W-:Y:S01]  /*0a70*/  @P0 FADD R2, R6, R2 ;  /* 0x0000000206020221 */ /* 0x001fe20000000000 */
[----:B------:R-:W-:-:S04]  /*0a80*/  ISETP.NE.AND P0, PT, R0, RZ, PT ;  /* 0x000000ff0000720c */ /* 0x000fc80003f05270 */
[----:B------:R0:W-:Y:S01]  /*0a90*/  @!P1 STS [R3+0x10], R2 ;  /* 0x0000100203009388 */ /* 0x0001e20000000800 */
[----:B------:R-:W-:Y:S08]  /*0aa0*/  BAR.SYNC.DEFER_BLOCKING 0x0 ;  /* 0x0000000000007b1d */ /* 0x000ff00000010000 */
[----:B------:R-:W-:Y:S05]  /*0ab0*/  @P0 BRA `(.L_x_17) ;  /* 0x0000003400240947 */ /* 0x000fea0003800000 */
[----:B------:R-:W1:Y:S01]  /*0ac0*/  S2UR UR5, SR_CgaCtaId ;  /* 0x00000000000579c3 */ /* 0x000e620000008800 */
[----:B------:R-:W-:Y:S02]  /*0ad0*/  UMOV UR4, 0x400 ;  /* 0x0000040000047882 */ /* 0x000fe40000000000 */
[----:B-1----:R-:W-:-:S09]  /*0ae0*/  ULEA UR4, UR5, UR4, 0x18 ;  /* 0x0000000405047291 */ /* 0x002fd2000f8ec0ff */
[----:B------:R-:W1:Y:S04]  /*0af0*/  LDS.128 R4, [UR4+0x10] ;  /* 0x00001004ff047984 */ /* 0x000e680008000c00 */
[----:B------:R-:W2:Y:S04]  /*0b00*/  LDS.128 R12, [UR4+0x20] ;  /* 0x00002004ff0c7984 */ /* 0x000ea80008000c00 */
[----:B------:R-:W3:Y:S04]  /*0b10*/  LDS.128 R8, [UR4+0x30] ;  /* 0x00003004ff087984 */ /* 0x000ee80008000c00 */
[----:B------:R-:W4:Y:S01]  /*0b20*/  LDS.128 R16, [UR4+0x40] ;  /* 0x00004004ff107984 */ /* 0x000f220008000c00 */
[----:B-1----:R-:W-:-:S04]  /*0b30*/  FADD R5, R2, R5 ;  /* 0x0000000502057221 */ /* 0x002fc80000000000 */
[----:B------:R-:W-:-:S04]  /*0b40*/  FADD R6, R5, R6 ;  /* 0x0000000605067221 */ /* 0x000fc80000000000 */
[----:B------:R-:W-:-:S04]  /*0b50*/  FADD R7, R6, R7 ;  /* 0x0000000706077221 */ /* 0x000fc80000000000 */
[----:B--2---:R-:W-:-:S04]  /*0b60*/  FADD R12, R7, R12 ;  /* 0x0000000c070c7221 */ /* 0x004fc80000000000 */
[----:B------:R-:W-:-:S04]  /*0b70*/  FADD R13, R12, R13 ;  /* 0x0000000d0c0d7221 */ /* 0x000fc80000000000 */
[----:B------:R-:W-:-:S04]  /*0b80*/  FADD R14, R13, R14 ;  /* 0x0000000e0d0e7221 */ /* 0x000fc80000000000 */
[----:B------:R-:W-:-:S04]  /*0b90*/  FADD R15, R14, R15 ;  /* 0x0000000f0e0f7221 */ /* 0x000fc80000000000 */
[----:B---3--:R-:W-:-:S04]  /*0ba0*/  FADD R8, R15, R8 ;  /* 0x000000080f087221 */ /* 0x008fc80000000000 */
[----:B------:R-:W-:-:S04]  /*0bb0*/  FADD R9, R8, R9 ;  /* 0x0000000908097221 */ /* 0x000fc80000000000 */
[----:B------:R-:W-:-:S04]  /*0bc0*/  FADD R10, R9, R10 ;  /* 0x0000000a090a7221 */ /* 0x000fc80000000000 */
[----:B------:R-:W-:-:S04]  /*0bd0*/  FADD R11, R10, R11 ;  /* 0x0000000b0a0b7221 */ /* 0x000fc80000000000 */
[----:B----4-:R-:W-:-:S04]  /*0be0*/  FADD R16, R11, R16 ;  /* 0x000000100b107221 */ /* 0x010fc80000000000 */
[----:B------:R-:W-:-:S04]  /*0bf0*/  FADD R17, R16, R17 ;  /* 0x0000001110117221 */ /* 0x000fc80000000000 */
[----:B------:R-:W-:-:S04]  /*0c00*/  FADD R18, R17, R18 ;  /* 0x0000001211127221 */ /* 0x000fc80000000000 */
[----:B0-----:R-:W-:Y:S01]  /*0c10*/  FADD R2, R18, R19 ;  /* 0x0000001312027221 */ /* 0x001fe20000000000 */
[----:B------:R-:W-:Y:S06]  /*0c20*/  BRA `(.L_x_17) ;  /* 0x0000003000c87947 */ /* 0x000fec0003800000 */
.L_x_16:
[----:B0-----:R-:W-:Y:S01]  /*0c30*/  LOP3.LUT R4, R0, 0x3e0, RZ, 0xc0, !PT ;  /* 0x000003e000047812 */ /* 0x001fe200078ec0ff */
[----:B------:R-:W0:Y:S03]  /*0c40*/  S2R R9, SR_LANEID ;  /* 0x0000000000097919 */ /* 0x000e260000000000 */
[----:B------:R-:W-:Y:S02]  /*0c50*/  IADD3 R6, PT, PT, R4, 0x20, RZ ;  /* 0x0000002004067810 */ /* 0x000fe40007ffe0ff */
[----:B------:R-:W-:Y:S02]  /*0c60*/  LOP3.LUT R4, RZ, R4, RZ, 0x33, !PT ;  /* 0x00000004ff047212 */ /* 0x000fe400078e33ff */
[-C--:B------:R-:W-:Y:S02]  /*0c70*/  ISETP.GT.AND P0, PT, R6, R3.reuse, PT ;  /* 0x000000030600720c */ /* 0x080fe40003f04270 */
[----:B------:R-:W-:-:S04]  /*0c80*/  IADD3 R4, PT, PT, R4, R3, RZ ;  /* 0x0000000304047210 */ /* 0x000fc80007ffe0ff */
[----:B------:R-:W-:-:S06]  /*0c90*/  SEL R5, R4, 0x1f, P0 ;  /* 0x0000001f04057807 */ /* 0x000fcc0000000000 */
[----:B-----5:R-:W1:Y:S01]  /*0ca0*/  SHFL.DOWN P0, R4, R2, 0x1, R5 ;  /* 0x0820000002047989 */ /* 0x020e620000000005 */
[----:B0-----:R-:W-:Y:S01]  /*0cb0*/  ISETP.NE.AND P1, PT, R9, RZ, PT ;  /* 0x000000ff0900720c */ /* 0x001fe20003f25270 */
[----:B-1----:R-:W-:-:S12]  /*0cc0*/  @P0 FADD R4, R4, R2 ;  /* 0x0000000204040221 */ /* 0x002fd80000000000 */
[----:B------:R-:W0:Y:S01]  /*0cd0*/  @!P1 S2R R10, SR_CgaCtaId ;  /* 0x00000000000a9919 */ /* 0x000e220000008800 */
[----:B------:R-:W-:Y:S01]  /*0ce0*/  @!P1 MOV R9, 0x400 ;  /* 0x0000040000099802 */ /* 0x000fe20000000f00 */
[----:B------:R-:W1:Y:S02]  /*0cf0*/  SHFL.DOWN P0, R6, R4, 0x2, R5 ;  /* 0x0840000004067989 */ /* 0x000e640000000005 */
[----:B-1----:R-:W-:Y:S01]  /*0d00*/  @P0 FADD R6, R4, R6 ;  /* 0x0000000604060221 */ /* 0x002fe20000000000 */
[----:B------:R-:W-:Y:S02]  /*0d10*/  @!P1 SHF.R.U32.HI R4, RZ, 0x3, R0 ;  /* 0x00000003ff049819 */ /* 0x000fe40000011600 */
[----:B0-----:R-:W-:Y:S02]  /*0d20*/  @!P1 LEA R9, R10, R9, 0x18 ;  /* 0x000000090a099211 */ /* 0x001fe400078ec0ff */
[----:B------:R-:W0:Y:S01]  /*0d30*/  SHFL.DOWN P0, R7, R6, 0x4, R5 ;  /* 0x0880000006077989 */ /* 0x000e220000000005 */
[----:B------:R-:W-:-:S04]  /*0d40*/  @!P1 LOP3.LUT R4, R4, 0x7c, RZ, 0xc0, !PT ;  /* 0x0000007c04049812 */ /* 0x000fc800078ec0ff */
[----:B------:R-:W-:Y:S01]  /*0d50*/  @!P1 IADD3 R9, PT, PT, R4, R9, RZ ;  /* 0x0000000904099210 */ /* 0x000fe20007ffe0ff */
[----:B0-----:R-:W-:-:S05]  /*0d60*/  @P0 FADD R7, R6, R7 ;  /* 0x0000000706070221 */ /* 0x001fca0000000000 */
[----:B------:R-:W0:Y:S02]  /*0d70*/  SHFL.DOWN P0, R8, R7, 0x8, R5 ;  /* 0x0900000007087989 */ /* 0x000e240000000005 */
[----:B0-----:R-:W-:-:S05]  /*0d80*/  @P0 FADD R8, R7, R8 ;  /* 0x0000000807080221 */ /* 0x001fca0000000000 */
[----:B------:R-:W0:Y:S02]  /*0d90*/  SHFL.DOWN P0, R2, R8, 0x10, R5 ;  /* 0x0a00000008027989 */ /* 0x000e240000000005 */
[----:B0-----:R-:W-:Y:S01]  /*0da0*/  @P0 FADD R2, R8, R2 ;  /* 0x0000000208020221 */ /* 0x001fe20000000000 */
[----:B------:R-:W-:-:S04]  /*0db0*/  ISETP.NE.AND P0, PT, R0, RZ, PT ;  /* 0x000000ff0000720c */ /* 0x000fc80003f05270 */
[----:B------:R4:W-:Y:S01]  /*0dc0*/  @!P1 STS [R9+0x10], R2 ;  /* 0x0000100209009388 */ /* 0x0009e20000000800 */
[----:B------:R-:W-:Y:S08]  /*0dd0*/  BAR.SYNC.DEFER_BLOCKING 0x0 ;  /* 0x0000000000007b1d */ /* 0x000ff00000010000 */
[----:B------:R-:W-:Y:S05]  /*0de0*/  @P0 BRA `(.L_x_17) ;  /* 0x0000003000580947 */ /* 0x000fea0003800000 */
[----:B------:R-:W0:Y:S01]  /*0df0*/  S2UR UR5, SR_CgaCtaId ;  /* 0x00000000000579c3 */ /* 0x000e220000008800 */
[----:B------:R-:W-:Y:S01]  /*0e00*/  UMOV UR4, 0x400 ;  /* 0x0000040000047882 */ /* 0x000fe20000000000 */
[C---:B------:R-:W-:Y:S02]  /*0e10*/  ISETP.GT.AND P2, PT, R3.reuse, 0x20, PT ;  /* 0x000000200300780c */ /* 0x040fe40003f44270 */
[C---:B------:R-:W-:Y:S02]  /*0e20*/  ISETP.GT.AND P3, PT, R3.reuse, 0x40, PT ;  /* 0x000000400300780c */ /* 0x040fe40003f64270 */
[C---:B------:R-:W-:Y:S02]  /*0e30*/  ISETP.GT.AND P1, PT, R3.reuse, 0x60, PT ;  /* 0x000000600300780c */ /* 0x040fe40003f24270 */
[----:B------:R-:W-:Y:S01]  /*0e40*/  ISETP.GT.AND P4, PT, R3, 0xc0, PT ;  /* 0x000000c00300780c */ /* 0x000fe20003f84270 */
[----:B0-----:R-:W-:-:S09]  /*0e50*/  ULEA UR4, UR5, UR4, 0x18 ;  /* 0x0000000405047291 */ /* 0x001fd2000f8ec0ff */
[----:B------:R-:W0:Y:S04]  /*0e60*/  LDS.128 R16, [UR4+0x10] ;  /* 0x00001004ff107984 */ /* 0x000e280008000c00 */
[----:B------:R-:W1:Y:S04]  /*0e70*/  LDS.128 R4, [UR4+0x20] ;  /* 0x00002004ff047984 */ /* 0x000e680008000c00 */
[----:B----4-:R-:W2:Y:S04]  /*0e80*/  LDS.128 R8, [UR4+0x30] ;  /* 0x00003004ff087984 */ /* 0x010ea80008000c00 */
[----:B------:R-:W3:Y:S01]  /*0e90*/  LDS.128 R12, [UR4+0x40] ;  /* 0x00004004ff0c7984 */ /* 0x000ee20008000c00 */
[----:B0-----:R-:W-:Y:S01]  /*0ea0*/  @P2 FADD R2, R2, R17 ;  /* 0x0000001102022221 */ /* 0x001fe20000000000 */
[----:B------:R-:W-:-:S03]  /*0eb0*/  ISETP.GT.AND P2, PT, R3, 0x80, PT ;  /* 0x000000800300780c */ /* 0x000fc60003f44270 */
[----:B------:R-:W-:Y:S01]  /*0ec0*/  @P3 FADD R2, R2, R18 ;  /* 0x0000001202023221 */ /* 0x000fe20000000000 */
[----:B------:R-:W-:-:S03]  /*0ed0*/  ISETP.GT.AND P3, PT, R3, 0xa0, PT ;  /* 0x000000a00300780c */ /* 0x000fc60003f64270 */
[----:B------:R-:W-:Y:S01]  /*0ee0*/  @P1 FADD R2, R2, R19 ;  /* 0x0000001302021221 */ /* 0x000fe20000000000 */
[----:B------:R-:W-:-:S05]  /*0ef0*/  ISETP.GT.AND P1, PT, R3, 0xe0, PT ;  /* 0x000000e00300780c */ /* 0x000fca0003f24270 */
[----:B-1----:R-:W-:Y:S01]  /*0f00*/  @P2 FADD R2, R2, R4 ;  /* 0x0000000402022221 */ /* 0x002fe20000000000 */
[----:B------:R-:W-:-:S03]  /*0f10*/  ISETP.GT.AND P2, PT, R3, 0x100, PT ;  /* 0x000001000300780c */ /* 0x000fc60003f44270 */
[----:B------:R-:W-:Y:S01]  /*0f20*/  @P3 FADD R2, R2, R5 ;  /* 0x0000000502023221 */ /* 0x000fe20000000000 */
[----:B------:R-:W-:-:S03]  /*0f30*/  ISETP.GT.AND P3, PT, R3, 0x120, PT ;  /* 0x000001200300780c */ /* 0x000fc60003f64270 */
[----:B------:R-:W-:Y:S01]  /*0f40*/  @P4 FADD R2, R2, R6 ;  /* 0x0000000602024221 */ /* 0x000fe20000000000 */
[----:B------:R-:W-:-:S03]  /*0f50*/  ISETP.GT.AND P4, PT, R3, 0x140, PT ;  /* 0x000001400300780c */ /* 0x000fc60003f84270 */
[----:B------:R-:W-:Y:S01]  /*0f60*/  @P1 FADD R2, R2, R7 ;  /* 0x0000000702021221 */ /* 0x000fe20000000000 */
[----:B------:R-:W-:-:S03]  /*0f70*/  ISETP.GT.AND P1, PT, R3, 0x160, PT ;  /* 0x000001600300780c */ /* 0x000fc60003f24270 */
[----:B--2---:R-:W-:Y:S01]  /*0f80*/  @P2 FADD R2, R2, R8 ;  /* 0x0000000802022221 */ /* 0x004fe20000000000 */
[----:B------:R-:W-:-:S03]  /*0f90*/  ISETP.GT.AND P2, PT, R3, 0x180, PT ;  /* 0x000001800300780c */ /* 0x000fc60003f44270 */
[----:B------:R-:W-:Y:S01]  /*0fa0*/  @P3 FADD R2, R2, R9 ;  /* 0x0000000902023221 */ /* 0x000fe20000000000 */
[----:B------:R-:W-:-:S03]  /*0fb0*/  ISETP.GT.AND P3, PT, R3, 0x1a0, PT ;  /* 0x000001a00300780c */ /* 0x000fc60003f64270 */
[----:B------:R-:W-:Y:S01]  /*0fc0*/  @P4 FADD R2, R2, R10 ;  /* 0x0000000a02024221 */ /* 0x000fe20000000000 */
[----:B------:R-:W-:-:S03]  /*0fd0*/  ISETP.GT.AND P4, PT, R3, 0x1c0, PT ;  /* 0x000001c00300780c */ /* 0x000fc60003f84270 */
[----:B------:R-:W-:Y:S01]  /*0fe0*/  @P1 FADD R2, R2, R11 ;  /* 0x0000000b02021221 */ /* 0x000fe20000000000 */
[----:B------:R-:W-:-:S03]  /*0ff0*/  ISETP.GT.AND P1, PT, R3, 0x1e0, PT ;  /* 0x000001e00300780c */ /* 0x000fc60003f24270 */
[----:B---3--:R-:W-:-:S04]  /*1000*/  @P2 FADD R2, R2, R12 ;  /* 0x0000000c02022221 */ /* 0x008fc80000000000 */
[----:B------:R-:W-:-:S04]  /*1010*/  @P3 FADD R2, R2, R13 ;  /* 0x0000000d02023221 */ /* 0x000fc80000000000 */
[----:B------:R-:W-:-:S04]  /*1020*/  @P4 FADD R2, R2, R14 ;  /* 0x0000000e02024221 */ /* 0x000fc80000000000 */
[----:B------:R-:W-:Y:S01]  /*1030*/  @P1 FADD R2, R2, R15 ;  /* 0x0000000f02021221 */ /* 0x000fe20000000000 */
[----:B------:R-:W-:Y:S06]  /*1040*/  BRA `(.L_x_17) ;  /* 0x0000002c00c07947 */ /* 0x000fec0003800000 */
.L_x_3:
[----:B------:R-:W0:Y:S01]  /*1050*/  S2R R0, SR_TID.X ;  /* 0x0000000000007919 */ /* 0x000e220000002100 */
[----:B------:R-:W1:Y:S01]  /*1060*/  LDC.64 R4, c[0x0][0x380] ;  /* 0x0000e000ff047b82 */ /* 0x000e620000000a00 */
[----:B0-----:R-:W-:-:S05]  /*1070*/  SHF.L.U32 R7, R0, 0x1, RZ ;  /* 0x0000000100077819 */ /* 0x001fca00000006ff */
[----:B-1----:R-:W-:-:S05]  /*1080*/  IMAD.WIDE.U32 R4, R7, 0x4, R4 ;  /* 0x0000000407047825 */ /* 0x002fca00078e0004 */
[----:B------:R-:W2:Y:S04]  /*1090*/  LDG.E.64.CONSTANT R14, desc[UR6][R4.64] ;  /* 0x00000006040e7981 */ /* 0x000ea8000c1e9b00 */
[----:B------:R-:W3:Y:S04]  /*10a0*/  LDG.E.64.CONSTANT R16, desc[UR6][R4.64+0x1000] ;  /* 0x0010000604107981 */ /* 0x000ee8000c1e9b00 */
[----:B------:R-:W4:Y:S04]  /*10b0*/  LDG.E.64.CONSTANT R18, desc[UR6][R4.64+0x2000] ;  /* 0x0020000604127981 */ /* 0x000f28000c1e9b00 */
[----:B------:R-:W5:Y:S04]  /*10c0*/  LDG.E.64.CONSTANT R20, desc[UR6][R4.64+0x3000] ;  /* 0x0030000604147981 */ /* 0x000f68000c1e9b00 */
[----:B------:R-:W5:Y:S04]  /*10d0*/  LDG.E.64.CONSTANT R12, desc[UR6][R4.64+0x4000] ;  /* 0x00400006040c7981 */ /* 0x000f68000c1e9b00 */
[----:B------:R-:W5:Y:S04]  /*10e0*/  LDG.E.64.CONSTANT R10, desc[UR6][R4.64+0x5000] ;  /* 0x00500006040a7981 */ /* 0x000f68000c1e9b00 */
[----:B------:R-:W5:Y:S04]  /*10f0*/  LDG.E.64.CONSTANT R6, desc[UR6][R4.64+0x6000] ;  /* 0x0060000604067981 */ /* 0x000f68000c1e9b00 */
[----:B------:R-:W5:Y:S01]  /*1100*/  LDG.E.64.CONSTANT R8, desc[UR6][R4.64+0x7000] ;  /* 0x0070000604087981 */ /* 0x000f62000c1e9b00 */
[----:B------:R-:W-:Y:S01]  /*1110*/  ISETP.GE.U32.AND P0, PT, R3, 0x4000, PT ;  /* 0x000040000300780c */ /* 0x000fe20003f06070 */
[----:B--2---:R-:W-:Y:S01]  /*1120*/  FADD R14, R14, R15 ;  /* 0x0000000f0e0e7221 */ /* 0x004fe20000000000 */
[----:B---3--:R-:W-:Y:S01]  /*1130*/  FADD R17, R16, R17 ;  /* 0x0000001110117221 */ /* 0x008fe20000000000 */
[----:B----4-:R-:W-:-:S03]  /*1140*/  FADD R18, R18, R19 ;  /* 0x0000001312127221 */ /* 0x010fc60000000000 */
[----:B------:R-:W-:Y:S01]  /*1150*/  FADD R14, R14, R17 ;  /* 0x000000110e0e7221 */ /* 0x000fe20000000000 */
[----:B-----5:R-:W-:Y:S01]  /*1160*/  FADD R21, R20, R21 ;  /* 0x0000001514157221 */ /* 0x020fe20000000000 */
[----:B------:R-:W-:Y:S02]  /*1170*/  HFMA2 R20, -RZ, RZ, 0, 0.0078125 ;  /* 0x00002000ff147431 */ /* 0x000fe400000001ff */
[----:B------:R-:W-:Y:S01]  /*1180*/  FADD R12, R12, R13 ;  /* 0x0000000d0c0c7221 */ /* 0x000fe20000000000 */
[----:B------:R-:W-:Y:S01]  /*1190*/  FADD R21, R18, R21 ;  /* 0x0000001512157221 */ /* 0x000fe20000000000 */
[----:B------:R-:W-:-:S03]  /*11a0*/  FADD R11, R10, R11 ;  /* 0x0000000b0a0b7221 */ /* 0x000fc60000000000 */
[----:B------:R-:W-:Y:S01]  /*11b0*/  FADD R14, R14, R21 ;  /* 0x000000150e0e7221 */ /* 0x000fe20000000000 */
[----:B------:R-:W-:Y:S01]  /*11c0*/  FADD R6, R6, R7 ;  /* 0x0000000706067221 */ /* 0x000fe20000000000 */
[----:B------:R-:W-:Y:S01]  /*11d0*/  FADD R11, R12, R11 ;  /* 0x0000000b0c0b7221 */ /* 0x000fe20000000000 */
[----:B------:R-:W-:-:S04]  /*11e0*/  FADD R9, R8, R9 ;  /* 0x0000000908097221 */ /* 0x000fc80000000000 */
[----:B------:R-:W-:-:S04]  /*11f0*/  FADD R6, R6, R9 ;  /* 0x0000000906067221 */ /* 0x000fc80000000000 */
[----:B------:R-:W-:-:S04]  /*1200*/  FADD R11, R11, R6 ;  /* 0x000000060b0b7221 */ /* 0x000fc80000000000 */
[----:B------:R-:W-:Y:S01]  /*1210*/  FADD R2, R14, R11 ;  /* 0x0000000b0e027221 */ /* 0x000fe20000000000 */
[----:B------:R-:W-:Y:S06]  /*1220*/  @!P0 BRA `(.L_x_18) ;  /* 0x00000000008c8947 */ /* 0x000fec0003800000 */
[----:B------:R-:W0:Y:S01]  /*1230*/  LDC R24, c[0x0][0x390] ;  /* 0x0000e400ff187b82 */ /* 0x000e220000000800 */
[----:B------:R-:W-:Y:S02]  /*1240*/  IADD3 R21, PT, PT, R3, -0x2000, RZ ;  /* 0xffffe00003157810 */ /* 0x000fe40007ffe0ff */
[----:B------:R-:W-:-:S07]  /*1250*/  MOV R20, 0x2000 ;  /* 0x0000200000147802 */ /* 0x000fce0000000f00 */
.L_x_20:
[----:B------:R-:W-:-:S05]  /*1260*/  IMAD.WIDE R26, R20, 0x4, R4 ;  /* 0x00000004141a7825 */ /* 0x000fca00078e0204 */
[----:B------:R-:W2:Y:S04]  /*1270*/  LDG.E.64.CONSTANT R14, desc[UR6][R26.64+0x6000] ;  /* 0x006000061a0e7981 */ /* 0x000ea8000c1e9b00 */
[----:B------:R-:W2:Y:S04]  /*1280*/  LDG.E.64.CONSTANT R6, desc[UR6][R26.64+0x7000] ;  /* 0x007000061a067981 */ /* 0x000ea8000c1e9b00 */
[----:B------:R-:W3:Y:S04]  /*1290*/  LDG.E.64.CONSTANT R22, desc[UR6][R26.64] ;  /* 0x000000061a167981 */ /* 0x000ee8000c1e9b00 */
[----:B------:R-:W4:Y:S04]  /*12a0*/  LDG.E.64.CONSTANT R18, desc[UR6][R26.64+0x1000] ;  /* 0x001000061a127981 */ /* 0x000f28000c1e9b00 */
[----:B------:R-:W5:Y:S04]  /*12b0*/  LDG.E.64.CONSTANT R16, desc[UR6][R26.64+0x2000] ;  /* 0x002000061a107981 */ /* 0x000f68000c1e9b00 */
[----:B------:R-:W5:Y:S04]  /*12c0*/  LDG.E.64.CONSTANT R12, desc[UR6][R26.64+0x3000] ;  /* 0x003000061a0c7981 */ /* 0x000f68000c1e9b00 */
[----:B------:R-:W5:Y:S04]  /*12d0*/  LDG.E.64.CONSTANT R10, desc[UR6][R26.64+0x4000] ;  /* 0x004000061a0a7981 */ /* 0x000f68000c1e9b00 */
[----:B------:R-:W5:Y:S01]  /*12e0*/  LDG.E.64.CONSTANT R8, desc[UR6][R26.64+0x5000] ;  /* 0x005000061a087981 */ /* 0x000f62000c1e9b00 */
[----:B0-----:R-:W-:Y:S01]  /*12f0*/  MOV R3, R24 ;  /* 0x0000001800037202 */ /* 0x001fe20000000f00 */
[----:B--2---:R-:W-:-:S03]  /*1300*/  FADD R15, R15, R6 ;  /* 0x000000060f0f7221 */ /* 0x004fc60000000000 */
[----:B------:R-:W-:Y:S01]  /*1310*/  IADD3 R6, PT, PT, -R20, R3, RZ ;  /* 0x0000000314067210 */ /* 0x000fe20007ffe1ff */
[----:B---3--:R-:W-:-:S03]  /*1320*/  FADD R2, R22, R2 ;  /* 0x0000000216027221 */ /* 0x008fc60000000000 */
[----:B------:R-:W-:Y:S01]  /*1330*/  ISETP.GE.AND P0, PT, R6, 0x2000, PT ;  /* 0x000020000600780c */ /* 0x000fe20003f06270 */
[----:B----4-:R-:W-:Y:S01]  /*1340*/  FADD R23, R23, R18 ;  /* 0x0000001217177221 */ /* 0x010fe20000000000 */
[----:B-----5:R-:W-:Y:S01]  /*1350*/  FADD R18, R19, R16 ;  /* 0x0000001013127221 */ /* 0x020fe20000000000 */
[----:B------:R-:W-:Y:S01]  /*1360*/  FADD R17, R17, R12 ;  /* 0x0000000c11117221 */ /* 0x000fe20000000000 */
[----:B------:R-:W-:Y:S01]  /*1370*/  FADD R12, R13, R10 ;  /* 0x0000000a0d0c7221 */ /* 0x000fe20000000000 */
[----:B------:R-:W-:Y:S01]  /*1380*/  FADD R11, R11, R8 ;  /* 0x000000080b0b7221 */ /* 0x000fe20000000000 */
[----:B------:R-:W-:Y:S01]  /*1390*/  FADD R8, R9, R14 ;  /* 0x0000000e09087221 */ /* 0x000fe20000000000 */
[----:B------:R-:W-:Y:S01]  /*13a0*/  FADD R2, R2, R23 ;  /* 0x0000001702027221 */ /* 0x000fe20000000000 */
[----:B------:R-:W-:Y:S01]  /*13b0*/  FADD R17, R18, R17 ;  /* 0x0000001112117221 */ /* 0x000fe20000000000 */
[----:B------:R-:W-:Y:S01]  /*13c0*/  FADD R11, R12, R11 ;  /* 0x0000000b0c0b7221 */ /* 0x000fe20000000000 */
[----:B------:R-:W-:-:S02]  /*13d0*/  FADD R8, R8, R15 ;  /* 0x0000000f08087221 */ /* 0x000fc40000000000 */
[----:B------:R-:W-:Y:S02]  /*13e0*/  FADD R2, R2, R17 ;  /* 0x0000001102027221 */ /* 0x000fe40000000000 */
[----:B------:R-:W-:-:S04]  /*13f0*/  FADD R11, R11, R8 ;  /* 0x000000080b0b7221 */ /* 0x000fc80000000000 */
[----:B------:R-:W-:-:S04]  /*1400*/  FADD R11, R2, R11 ;  /* 0x0000000b020b7221 */ /* 0x000fc80000000000 */
[----:B------:R-:W-:Y:S01]  /*1410*/  FADD R2, R7, R11 ;  /* 0x0000000b07027221 */ /* 0x000fe20000000000 */
[----:B------:R-:W-:Y:S06]  /*1420*/  @!P0 BRA `(.L_x_19) ;  /* 0x0000000800308947 */ /* 0x000fec0003800000 */
[----:B------:R-:W-:-:S04]  /*1430*/  IADD3 R20, PT, PT, R20, 0x2000, RZ ;  /* 0x0000200014147810 */ /* 0x000fc80007ffe0ff */
[----:B------:R-:W-:-:S13]  /*1440*/  ISETP.GT.AND P0, PT, R20, R21, PT ;  /* 0x000000151400720c */ /* 0x000fda0003f04270 */
[----:B------:R-:W-:Y:S05]  /*1450*/  @!P0 BRA `(.L_x_20) ;  /* 0xfffffffc00808947 */ /* 0x000fea000383ffff */
.L_x_18:
[----:B------:R-:W-:-:S13]  /*1460*/  ISETP.GE.AND P0, PT, R20, R3, PT ;  /* 0x000000031400720c */ /* 0x000fda0003f06270 */
[----:B------:R-:W-:Y:S05]  /*1470*/  @P0 BRA `(.L_x_19) ;  /* 0x00000008001c0947 */ /* 0x000fea0003800000 */
[----:B------:R-:W-:Y:S01]  /*1480*/  IADD3 R11, PT, PT, -R20, R3, RZ ;  /* 0x00000003140b7210 */ /* 0x000fe20007ffe1ff */
[----:B------:R-:W-:Y:S03]  /*1490*/  BSSY.RECONVERGENT B1, `(.L_x_19) ;  /* 0x0000085000017945 */ /* 0x000fe60003800200 */
[----:B------:R-:W-:-:S13]  /*14a0*/  ISETP.GE.AND P0, PT, R0, R11, PT ;  /* 0x0000000b0000720c */ /* 0x000fda0003f06270 */
[----:B------:R-:W-:Y:S05]  /*14b0*/  @P0 BRA `(.L_x_21) ;  /* 0x0000000800080947 */ /* 0x000fea0003800000 */
[-C--:B------:R-:W-:Y:S01]  /*14c0*/  LOP3.LUT R4, RZ, R0.reuse, RZ, 0x33, !PT ;  /* 0x00000000ff047212 */ /* 0x080fe200078e33ff */
[----:B------:R-:W-:Y:S01]  /*14d0*/  BSSY.RECONVERGENT B2, `(.L_x_22) ;  /* 0x0000015000027945 */ /* 0x000fe20003800200 */
[----:B------:R-:W-:Y:S02]  /*14e0*/  MOV R10, R0 ;  /* 0x00000000000a7202 */ /* 0x000fe40000000f00 */
[----:B------:R-:W-:-:S04]  /*14f0*/  IADD3 R3, PT, PT, -R20, R3, R4 ;  /* 0x0000000314037210 */ /* 0x000fc80007ffe104 */
[C---:B------:R-:W-:Y:S02]  /*1500*/  LOP3.LUT R4, R3.reuse, 0x600, RZ, 0xc0, !PT ;  /* 0x0000060003047812 */ /* 0x040fe400078ec0ff */
[----:B------:R-:W-:Y:S02]  /*1510*/  ISETP.GE.U32.AND P1, PT, R3, 0x600, PT ;  /* 0x000006000300780c */ /* 0x000fe40003f26070 */
[----:B------:R-:W-:-:S13]  /*1520*/  ISETP.NE.AND P0, PT, R4, 0x600, PT ;  /* 0x000006000400780c */ /* 0x000fda0003f05270 */
[----:B------:R-:W-:Y:S05]  /*1530*/  @!P0 BRA `(.L_x_23) ;  /* 0x0000000000388947 */ /* 0x000fea0003800000 */
[----:B------:R-:W0:Y:S01]  /*1540*/  LDC.64 R6, c[0x0][0x380] ;  /* 0x0000e000ff067b82 */ /* 0x000e220000000a00 */
[----:B------:R-:W-:Y:S02]  /*1550*/  LEA.HI R3, R3, 0x1, RZ, 0x17 ;  /* 0x0000000103037811 */ /* 0x000fe400078fb8ff */
[----:B------:R-:W-:Y:S02]  /*1560*/  IADD3 R9, PT, PT, R0, R20, RZ ;  /* 0x0000001400097210 */ /* 0x000fe40007ffe0ff */
[----:B------:R-:W-:Y:S02]  /*1570*/  LOP3.LUT R3, R3, 0x3, RZ, 0xc0, !PT ;  /* 0x0000000303037812 */ /* 0x000fe400078ec0ff */
[----:B------:R-:W-:Y:S02]  /*1580*/  MOV R10, R0 ;  /* 0x00000000000a7202 */ /* 0x000fe40000000f00 */
[----:B------:R-:W-:-:S07]  /*1590*/  IADD3 R3, PT, PT, -R3, RZ, RZ ;  /* 0x000000ff03037210 */ /* 0x000fce0007ffe1ff */
.L_x_24:
[----:B0-----:R-:W-:-:S06]  /*15a0*/  IMAD.WIDE.U32 R4, R9, 0x4, R6 ;  /* 0x0000000409047825 */ /* 0x001fcc00078e0006 */
[----:B------:R-:W2:Y:S01]  /*15b0*/  LDG.E.CONSTANT R5, desc[UR6][R4.64] ;  /* 0x0000000604057981 */ /* 0x000ea2000c1e9900 */
[----:B------:R-:W-:Y:S02]  /*15c0*/  IADD3 R3, PT, PT, R3, 0x1, RZ ;  /* 0x0000000103037810 */ /* 0x000fe40007ffe0ff */
[----:B------:R-:W-:Y:S02]  /*15d0*/  IADD3 R10, PT, PT, R10, 0x200, RZ ;  /* 0x000002000a0a7810 */ /* 0x000fe40007ffe0ff */
[----:B------:R-:W-:Y:S02]  /*15e0*/  ISETP.NE.AND P0, PT, R3, RZ, PT ;  /* 0x000000ff0300720c */ /* 0x000fe40003f05270 */
[----:B------:R-:W-:Y:S01]  /*15f0*/  IADD3 R9, PT, PT, R9, 0x200, RZ ;  /* 0x0000020009097810 */ /* 0x000fe20007ffe0ff */
[----:B--2---:R-:W-:-:S10]  /*1600*/  FADD R2, R5, R2 ;  /* 0x0000000205027221 */ /* 0x004fd40000000000 */
[----:B------:R-:W-:Y:S05]  /*1610*/  @P0 BRA `(.L_x_24) ;  /* 0xfffffffc00e00947 */ /* 0x000fea000383ffff */
.L_x_23:
[----:B------:R-:W-:Y:S05]  /*1620*/  BSYNC.RECONVERGENT B2 ;  /* 0x0000000000027941 */ /* 0x000fea0003800200 */
.L_x_22:
[----:B------:R-:W-:Y:S05]  /*1630*/  @!P1 BRA `(.L_x_21) ;  /* 0x0000000400a89947 */ /* 0x000fea0003800000 */
[----:B------:R-:W0:Y:S01]  /*1640*/  LDCU.64 UR4, c[0x0][0x380] ;  /* 0x00007000ff0477ac */ /* 0x000e220008000a00 */
[----:B------:R-:W-:Y:S01]  /*1650*/  IADD3 R5, PT, PT, R11, -R10, RZ ;  /* 0x8000000a0b057210 */ /* 0x000fe20007ffe0ff */
[----:B------:R-:W-:Y:S01]  /*1660*/  BSSY.RECONVERGENT B2, `(.L_x_25) ;  /* 0x000003b000027945 */ /* 0x000fe20003800200 */
[----:B------:R-:W-:Y:S02]  /*1670*/  IADD3 R3, P0, PT, R10, R20, RZ ;  /* 0x000000140a037210 */ /* 0x000fe40007f1e0ff */
[----:B------:R-:W-:Y:S02]  /*1680*/  ISETP.GT.AND P1, PT, R5, 0x1800, PT ;  /* 0x000018000500780c */ /* 0x000fe40003f24270 */
[----:B------:R-:W-:Y:S02]  /*1690*/  IADD3.X R6, PT, PT, RZ, RZ, RZ, P0, !PT ;  /* 0x000000ffff067210 */ /* 0x000fe400007fe4ff */
[----:B0-----:R-:W-:-:S04]  /*16a0*/  LEA R4, P0, R3, UR4, 0x2 ;  /* 0x0000000403047c11 */ /* 0x001fc8000f8010ff */
[----:B------:R-:W-:Y:S02]  /*16b0*/  LEA.HI.X R3, R3, UR5, R6, 0x2, P0 ;  /* 0x0000000503037c11 */ /* 0x000fe400080f1406 */
[----:B------:R-:W-:-:S04]  /*16c0*/  IADD3 R4, P0, PT, R4, 0x1000, RZ ;  /* 0x0000100004047810 */ /* 0x000fc80007f1e0ff */
[----:B------:R-:W-:Y:S02]  /*16d0*/  IADD3.X R5, PT, PT, RZ, R3, RZ, P0, !PT ;  /* 0x00000003ff057210 */ /* 0x000fe400007fe4ff */
[----:B------:R-:W-:Y:S02]  /*16e0*/  PLOP3.LUT P0, PT, PT, PT, PT, 0x80, 0x8 ;  /* 0x000000000008781c */ /* 0x000fe40003f0f070 */
[----:B------:R-:W-:Y:S01]  /*16f0*/  IADD3 R3, PT, PT, R10, R20, RZ ;  /* 0x000000140a037210 */ /* 0x000fe20007ffe0ff */
[----:B------:R-:W-:Y:S10]  /*1700*/  @!P1 BRA `(.L_x_26) ;  /* 0x0000000000c09947 */ /* 0x000ff40003800000 */
[----:B------:R-:W-:Y:S02]  /*1710*/  PLOP3.LUT P0, PT, PT, PT, PT, 0x8, 0x80 ;  /* 0x000000000080781c */ /* 0x000fe40003f0e170 */
[----:B------:R-:W-:-:S11]  /*1720*/  IADD3 R13, PT, PT, R11, -0x1800, RZ ;  /* 0xffffe8000b0d7810 */ /* 0x000fd60007ffe0ff */
.L_x_27:
[----:B------:R-:W0:Y:S01]  /*1730*/  LDC.64 R6, c[0x0][0x380] ;  /* 0x0000e000ff067b82 */ /* 0x000e220000000a00 */
[----:B------:R-:W2:Y:S01]  /*1740*/  LDG.E.CONSTANT R12, desc[UR6][R4.64+-0x800] ;  /* 0xfff80006040c7981 */ /* 0x000ea2000c1e9900 */
[----:B------:R-:W-:-:S03]  /*1750*/  IADD3 R25, PT, PT, R3, 0x800, RZ ;  /* 0x0000080003197810 */ /* 0x000fc60007ffe0ff */
[----:B------:R-:W3:Y:S04]  /*1760*/  LDG.E.CONSTANT R20, desc[UR6][R4.64] ;  /* 0x0000000604147981 */ /* 0x000ee8000c1e9900 */
[----:B------:R-:W4:Y:S01]  /*1770*/  LDG.E.CONSTANT R19, desc[UR6][R4.64+0x800] ;  /* 0x0008000604137981 */ /* 0x000f22000c1e9900 */
[----:B------:R-:W-:-:S03]  /*1780*/  IADD3 R9, PT, PT, R3, 0x1000, RZ ;  /* 0x0000100003097810 */ /* 0x000fc60007ffe0ff */
[----:B------:R-:W5:Y:S04]  /*1790*/  LDG.E.CONSTANT R17, desc[UR6][R4.64+0x1800] ;  /* 0x0018000604117981 */ /* 0x000f68000c1e9900 */
[----:B------:R-:W5:Y:S01]  /*17a0*/  LDG.E.CONSTANT R16, desc[UR6][R4.64+0x2000] ;  /* 0x0020000604107981 */ /* 0x000f62000c1e9900 */
[----:B------:R-:W-:-:S03]  /*17b0*/  IADD3 R23, PT, PT, R3, 0x1800, RZ ;  /* 0x0000180003177810 */ /* 0x000fc60007ffe0ff */
[----:B------:R-:W5:Y:S01]  /*17c0*/  LDG.E.CONSTANT R22, desc[UR6][R4.64+0x3800] ;  /* 0x0038000604167981 */ /* 0x000f62000c1e9900 */
[----:B0-----:R-:W-:-:S03]  /*17d0*/  IMAD.WIDE.U32 R14, R3, 0x4, R6 ;  /* 0x00000004030e7825 */ /* 0x001fc600078e0006 */
[----:B------:R-:W5:Y:S04]  /*17e0*/  LDG.E.CONSTANT R21, desc[UR6][R4.64+0x4000] ;  /* 0x0040000604157981 */ /* 0x000f68000c1e9900 */
[----:B------:R-:W5:Y:S04]  /*17f0*/  LDG.E.CONSTANT R26, desc[UR6][R4.64+0x6000] ;  /* 0x00600006041a7981 */ /* 0x000f68000c1e9900 */
[----:B------:R-:W2:Y:S01]  /*1800*/  LDG.E.CONSTANT R15, desc[UR6][R14.64] ;  /* 0x000000060e0f7981 */ /* 0x000ea2000c1e9900 */
[----:B------:R-:W-:-:S05]  /*1810*/  IMAD.WIDE.U32 R24, R25, 0x4, R6 ;  /* 0x0000000419187825 */ /* 0x000fca00078e0006 */
[----:B------:R-:W5:Y:S01]  /*1820*/  LDG.E.CONSTANT R18, desc[UR6][R24.64] ;  /* 0x0000000618127981 */ /* 0x000f62000c1e9900 */
[----:B------:R-:W-:-:S03]  /*1830*/  IMAD.WIDE.U32 R8, R9, 0x4, R6 ;  /* 0x0000000409087825 */ /* 0x000fc600078e0006 */
[----:B------:R-:W5:Y:S04]  /*1840*/  LDG.E.CONSTANT R14, desc[UR6][R4.64+0x2800] ;  /* 0x00280006040e7981 */ /* 0x000f68000c1e9900 */
[----:B------:R-:W5:Y:S01]  /*1850*/  LDG.E.CONSTANT R8, desc[UR6][R8.64] ;  /* 0x0000000608087981 */ /* 0x000f62000c1e9900 */
[----:B------:R-:W-:-:S03]  /*1860*/  IMAD.WIDE.U32 R6, R23, 0x4, R6 ;  /* 0x0000000417067825 */ /* 0x000fc600078e0006 */
[----:B------:R-:W5:Y:S04]  /*1870*/  LDG.E.CONSTANT R23, desc[UR6][R4.64+0x4800] ;  /* 0x0048000604177981 */ /* 0x000f68000c1e9900 */
[----:B------:R-:W5:Y:S04]  /*1880*/  LDG.E.CONSTANT R6, desc[UR6][R6.64] ;  /* 0x0000000606067981 */ /* 0x000f68000c1e9900 */
[----:B------:R-:W5:Y:S04]  /*1890*/  LDG.E.CONSTANT R24, desc[UR6][R4.64+0x5800] ;  /* 0x0058000604187981 */ /* 0x000f68000c1e9900 */
[----:B------:R0:W5:Y:S01]  /*18a0*/  LDG.E.CONSTANT R25, desc[UR6][R4.64+0x6800] ;  /* 0x0068000604197981 */ /* 0x000162000c1e9900 */
[----:B------:R-:W-:-:S04]  /*18b0*/  IADD3 R10, PT, PT, R10, 0x2000, RZ ;  /* 0x000020000a0a7810 */ /* 0x000fc80007ffe0ff */
[----:B------:R-:W-:Y:S02]  /*18c0*/  ISETP.GE.AND P1, PT, R10, R13, PT ;  /* 0x0000000d0a00720c */ /* 0x000fe40003f26270 */
[----:B0-----:R-:W-:Y:S02]  /*18d0*/  IADD3 R4, P2, PT, R4, 0x8000, RZ ;  /* 0x0000800004047810 */ /* 0x001fe40007f5e0ff */
[----:B------:R-:W-:Y:S02]  /*18e0*/  IADD3 R3, PT, PT, R3, 0x2000, RZ ;  /* 0x0000200003037810 */ /* 0x000fe40007ffe0ff */
[----:B------:R-:W-:Y:S01]  /*18f0*/  IADD3.X R5, PT, PT, RZ, R5, RZ, P2, !PT ;  /* 0x00000005ff057210 */ /* 0x000fe200017fe4ff */
[----:B--2---:R-:W-:-:S04]  /*1900*/  FADD R15, R15, R2 ;  /* 0x000000020f0f7221 */ /* 0x004fc80000000000 */
[----:B------:R-:W-:-:S04]  /*1910*/  FADD R15, R15, R12 ;  /* 0x0000000c0f0f7221 */ /* 0x000fc80000000000 */
[----:B---3--:R-:W-:-:S04]  /*1920*/  FADD R20, R15, R20 ;  /* 0x000000140f147221 */ /* 0x008fc80000000000 */
[----:B----4-:R-:W-:-:S04]  /*1930*/  FADD R19, R20, R19 ;  /* 0x0000001314137221 */ /* 0x010fc80000000000 */
[----:B-----5:R-:W-:-:S04]  /*1940*/  FADD R18, R19, R18 ;  /* 0x0000001213127221 */ /* 0x020fc80000000000 */
        /* <DEDUP_REMOVED lines=12> */
.L_x_26:
[----:B------:R-:W-:Y:S05]  /*1a10*/  BSYNC.RECONVERGENT B2 ;  /* 0x0000000000027941 */ /* 0x000fea0003800200 */
.L_x_25:
[----:B------:R-:W-:Y:S01]  /*1a20*/  IADD3 R6, PT, PT, R11, -R10, RZ ;  /* 0x8000000a0b067210 */ /* 0x000fe20007ffe0ff */
[----:B------:R-:W-:Y:S03]  /*1a30*/  BSSY.RECONVERGENT B2, `(.L_x_28) ;  /* 0x000001e000027945 */ /* 0x000fe60003800200 */
[----:B------:R-:W-:-:S13]  /*1a40*/  ISETP.GT.AND P1, PT, R6, 0x800, PT ;  /* 0x000008000600780c */ /* 0x000fda0003f24270 */
[----:B------:R-:W-:Y:S05]  /*1a50*/  @!P1 BRA `(.L_x_29) ;  /* 0x00000000006c9947 */ /* 0x000fea0003800000 */
[----:B------:R-:W0:Y:S01]  /*1a60*/  LDC.64 R8, c[0x0][0x380] ;  /* 0x0000e000ff087b82 */ /* 0x000e220000000a00 */
[----:B------:R-:W2:Y:S01]  /*1a70*/  LDG.E.CONSTANT R13, desc[UR6][R4.64+-0x800] ;  /* 0xfff80006040d7981 */ /* 0x000ea2000c1e9900 */
[----:B------:R-:W-:-:S03]  /*1a80*/  IADD3 R17, PT, PT, R3, 0x800, RZ ;  /* 0x0000080003117810 */ /* 0x000fc60007ffe0ff */
[----:B------:R-:W3:Y:S04]  /*1a90*/  LDG.E.CONSTANT R15, desc[UR6][R4.64] ;  /* 0x00000006040f7981 */ /* 0x000ee8000c1e9900 */
[----:B------:R-:W4:Y:S04]  /*1aa0*/  LDG.E.CONSTANT R19, desc[UR6][R4.64+0x1800] ;  /* 0x0018000604137981 */ /* 0x000f28000c1e9900 */
[----:B------:R-:W5:Y:S04]  /*1ab0*/  LDG.E.CONSTANT R21, desc[UR6][R4.64+0x2000] ;  /* 0x0020000604157981 */ /* 0x000f68000c1e9900 */
[----:B------:R-:W5:Y:S01]  /*1ac0*/  LDG.E.CONSTANT R23, desc[UR6][R4.64+0x2800] ;  /* 0x0028000604177981 */ /* 0x000f62000c1e9900 */
[----:B0-----:R-:W-:-:S06]  /*1ad0*/  IMAD.WIDE.U32 R6, R3, 0x4, R8 ;  /* 0x0000000403067825 */ /* 0x001fcc00078e0008 */
[----:B------:R0:W2:Y:S01]  /*1ae0*/  LDG.E.CONSTANT R7, desc[UR6][R6.64] ;  /* 0x0000000606077981 */ /* 0x0000a2000c1e9900 */
[----:B------:R-:W-:-:S03]  /*1af0*/  IMAD.WIDE.U32 R8, R17, 0x4, R8 ;  /* 0x0000000411087825 */ /* 0x000fc600078e0008 */
[----:B------:R1:W4:Y:S04]  /*1b00*/  LDG.E.CONSTANT R17, desc[UR6][R4.64+0x800] ;  /* 0x0008000604117981 */ /* 0x000328000c1e9900 */
[----:B------:R-:W5:Y:S01]  /*1b10*/  LDG.E.CONSTANT R9, desc[UR6][R8.64] ;  /* 0x0000000608097981 */ /* 0x000f62000c1e9900 */
[----:B0-----:R-:W-:Y:S02]  /*1b20*/  IADD3 R6, P1, PT, R4, 0x4000, RZ ;  /* 0x0000400004067810 */ /* 0x001fe40007f3e0ff */
[----:B------:R-:W-:Y:S02]  /*1b30*/  PLOP3.LUT P0, PT, PT, PT, PT, 0x8, 0x80 ;  /* 0x000000000080781c */ /* 0x000fe40003f0e170 */
[----:B------:R-:W-:Y:S02]  /*1b40*/  IADD3 R10, PT, PT, R10, 0x1000, RZ ;  /* 0x000010000a0a7810 */ /* 0x000fe40007ffe0ff */
[----:B------:R-:W-:-:S02]  /*1b50*/  IADD3 R3, PT, PT, R3, 0x1000, RZ ;  /* 0x0000100003037810 */ /* 0x000fc40007ffe0ff */
[----:B-1----:R-:W-:Y:S01]  /*1b60*/  MOV R4, R6 ;  /* 0x0000000600047202 */ /* 0x002fe20000000f00 */
[----:B--2---:R-:W-:-:S04]  /*1b70*/  FADD R2, R2, R7 ;  /* 0x0000000702027221 */ /* 0x004fc80000000000 */
[----:B------:R-:W-:-:S04]  /*1b80*/  FADD R2, R2, R13 ;  /* 0x0000000d02027221 */ /* 0x000fc80000000000 */
[----:B---3--:R-:W-:-:S04]  /*1b90*/  FADD R2, R2, R15 ;  /* 0x0000000f02027221 */ /* 0x008fc80000000000 */
[----:B----4-:R-:W-:-:S04]  /*1ba0*/  FADD R2, R2, R17 ;  /* 0x0000001102027221 */ /* 0x010fc80000000000 */
[----:B-----5:R-:W-:-:S04]  /*1bb0*/  FADD R2, R2, R9 ;  /* 0x0000000902027221 */ /* 0x020fc80000000000 */
[----:B------:R-:W-:Y:S01]  /*1bc0*/  FADD R2, R2, R19 ;  /* 0x0000001302027221 */ /* 0x000fe20000000000 */
[----:B------:R-:W-:-:S03]  /*1bd0*/  IADD3.X R7, PT, PT, RZ, R5, RZ, P1, !PT ;  /* 0x00000005ff077210 */ /* 0x000fc60000ffe4ff */
[----:B------:R-:W-:Y:S01]  /*1be0*/  FADD R2, R2, R21 ;  /* 0x0000001502027221 */ /* 0x000fe20000000000 */
[----:B------:R-:W-:-:S03]  /*1bf0*/  MOV R5, R7 ;  /* 0x0000000700057202 */ /* 0x000fc60000000f00 */
[----:B------:R-:W-:-:S07]  /*1c00*/  FADD R2, R2, R23 ;  /* 0x0000001702027221 */ /* 0x000fce0000000000 */
.L_x_29:
[----:B------:R-:W-:Y:S05]  /*1c10*/  BSYNC.RECONVERGENT B2 ;  /* 0x0000000000027941 */ /* 0x000fea0003800200 */
.L_x_28:
[----:B------:R-:W-:-:S13]  /*1c20*/  ISETP.LT.OR P0, PT, R10, R11, P0 ;  /* 0x0000000b0a00720c */ /* 0x000fda0000701670 */
[----:B------:R-:W-:Y:S05]  /*1c30*/  @!P0 BRA `(.L_x_21) ;  /* 0x0000000000288947 */ /* 0x000fea0003800000 */
[----:B------:R-:W0:Y:S01]  /*1c40*/  LDC.64 R6, c[0x0][0x380] ;  /* 0x0000e000ff067b82 */ /* 0x000e220000000a00 */
[----:B------:R-:W2:Y:S04]  /*1c50*/  LDG.E.CONSTANT R9, desc[UR6][R4.64] ;  /* 0x0000000604097981 */ /* 0x000ea8000c1e9900 */
[----:B------:R-:W3:Y:S01]  /*1c60*/  LDG.E.CONSTANT R11, desc[UR6][R4.64+0x800] ;  /* 0x00080006040b7981 */ /* 0x000ee2000c1e9900 */
[----:B0-----:R-:W-:-:S03]  /*1c70*/  IMAD.WIDE.U32 R6, R3, 0x4, R6 ;  /* 0x0000000403067825 */ /* 0x001fc600078e0006 */
[----:B------:R-:W4:Y:S04]  /*1c80*/  LDG.E.CONSTANT R3, desc[UR6][R4.64+-0x800] ;  /* 0xfff8000604037981 */ /* 0x000f28000c1e9900 */
[----:B------:R-:W5:Y:S02]  /*1c90*/  LDG.E.CONSTANT R7, desc[UR6][R6.64] ;  /* 0x0000000606077981 */ /* 0x000f64000c1e9900 */
[----:B-----5:R-:W-:-:S04]  /*1ca0*/  FADD R2, R2, R7 ;  /* 0x0000000702027221 */ /* 0x020fc80000000000 */
[----:B----4-:R-:W-:-:S04]  /*1cb0*/  FADD R2, R2, R3 ;  /* 0x0000000302027221 */ /* 0x010fc80000000000 */
[----:B--2---:R-:W-:-:S04]  /*1cc0*/  FADD R2, R2, R9 ;  /* 0x0000000902027221 */ /* 0x004fc80000000000 */
[----:B---3--:R-:W-:-:S07]  /*1cd0*/  FADD R2, R2, R11 ;  /* 0x0000000b02027221 */ /* 0x008fce0000000000 */
.L_x_21:
[----:B------:R-:W-:Y:S05]  /*1ce0*/  BSYNC.RECONVERGENT B1 ;  /* 0x0000000000017941 */ /* 0x000fea0003800200 */
.L_x_19:
[----:B------:R-:W0:Y:S01]  /*1cf0*/  SHFL.DOWN P0, R3, R2, 0x1, 0x1f ;  /* 0x08201f0002037f89 */ /* 0x000e220000000000 */
[----:B------:R-:W1:Y:S01]  /*1d00*/  S2R R7, SR_LANEID ;  /* 0x0000000000077919 */ /* 0x000e620000000000 */
[----:B0-----:R-:W-:-:S05]  /*1d10*/  @P0 FADD R3, R3, R2 ;  /* 0x0000000203030221 */ /* 0x001fca0000000000 */
[----:B------:R-:W0:Y:S01]  /*1d20*/  SHFL.DOWN P0, R4, R3, 0x2, 0x1f ;  /* 0x08401f0003047f89 */ /* 0x000e220000000000 */
[----:B-1----:R-:W-:-:S13]  /*1d30*/  ISETP.NE.AND P1, PT, R7, RZ, PT ;  /* 0x000000ff0700720c */ /* 0x002fda0003f25270 */
        /* <DEDUP_REMOVED lines=17> */
[----:B------:R-:W0:Y:S01]  /*1e50*/  S2UR UR5, SR_CgaCtaId ;  /* 0x00000000000579c3 */ /* 0x000e220000008800 */
[----:B------:R-:W-:Y:S02]  /*1e60*/  UMOV UR4, 0x400 ;  /* 0x0000040000047882 */ /* 0x000fe40000000000 */
[----:B0-----:R-:W-:-:S09]  /*1e70*/  ULEA UR4, UR5, UR4, 0x18 ;  /* 0x0000000405047291 */ /* 0x001fd2000f8ec0ff */
[----:B------:R-:W0:Y:S04]  /*1e80*/  LDS.128 R4, [UR4+0x10] ;  /* 0x00001004ff047984 */ /* 0x000e280008000c00 */
[----:B------:R-:W1:Y:S04]  /*1e90*/  LDS.128 R12, [UR4+0x20] ;  /* 0x00002004ff0c7984 */ /* 0x000e680008000c00 */
[----:B------:R-:W2:Y:S04]  /*1ea0*/  LDS.128 R8, [UR4+0x30] ;  /* 0x00003004ff087984 */ /* 0x000ea80008000c00 */
[----:B------:R-:W4:Y:S01]  /*1eb0*/  LDS.128 R16, [UR4+0x40] ;  /* 0x00004004ff107984 */ /* 0x000f220008000c00 */
[----:B0-----:R-:W-:-:S04]  /*1ec0*/  FADD R5, R2, R5 ;  /* 0x0000000502057221 */ /* 0x001fc80000000000 */
[----:B------:R-:W-:-:S04]  /*1ed0*/  FADD R6, R5, R6 ;  /* 0x0000000605067221 */ /* 0x000fc80000000000 */
[----:B------:R-:W-:-:S04]  /*1ee0*/  FADD R7, R6, R7 ;  /* 0x0000000706077221 */ /* 0x000fc80000000000 */
[----:B-1----:R-:W-:-:S04]  /*1ef0*/  FADD R12, R7, R12 ;  /* 0x0000000c070c7221 */ /* 0x002fc80000000000 */
[----:B------:R-:W-:-:S04]  /*1f00*/  FADD R13, R12, R13 ;  /* 0x0000000d0c0d7221 */ /* 0x000fc80000000000 */
[----:B------:R-:W-:-:S04]  /*1f10*/  FADD R14, R13, R14 ;  /* 0x0000000e0d0e7221 */ /* 0x000fc80000000000 */
[----:B------:R-:W-:-:S04]  /*1f20*/  FADD R15, R14, R15 ;  /* 0x0000000f0e0f7221 */ /* 0x000fc80000000000 */
[----:B--2---:R-:W-:-:S04]  /*1f30*/  FADD R8, R15, R8 ;  /* 0x000000080f087221 */ /* 0x004fc80000000000 */
[----:B------:R-:W-:-:S04]  /*1f40*/  FADD R9, R8, R9 ;  /* 0x0000000908097221 */ /* 0x000fc80000000000 */
[----:B------:R-:W-:-:S04]  /*1f50*/  FADD R10, R9, R10 ;  /* 0x0000000a090a7221 */ /* 0x000fc80000000000 */
[----:B------:R-:W-:-:S04]  /*1f60*/  FADD R11, R10, R11 ;  /* 0x0000000b0a0b7221 */ /* 0x000fc80000000000 */
[----:B----4-:R-:W-:-:S04]  /*1f70*/  FADD R16, R11, R16 ;  /* 0x000000100b107221 */ /* 0x010fc80000000000 */
[----:B------:R-:W-:-:S04]  /*1f80*/  FADD R17, R16, R17 ;  /* 0x0000001110117221 */ /* 0x000fc80000000000 */
[----:B------:R-:W-:-:S04]  /*1f90*/  FADD R18, R17, R18 ;  /* 0x0000001211127221 */ /* 0x000fc80000000000 */
[----:B---3--:R-:W-:Y:S01]  /*1fa0*/  FADD R2, R18, R19 ;  /* 0x0000001312027221 */ /* 0x008fe20000000000 */
[----:B------:R-:W-:Y:S06]  /*1fb0*/  BRA `(.L_x_17) ;  /* 0x0000001c00e47947 */ /* 0x000fec0003800000 */
.L_x_2:
        /* <DEDUP_REMOVED lines=12> */
.L_x_32:
[----:B------:R-:W-:Y:S05]  /*2080*/  BSYNC.RECONVERGENT B1 ;  /* 0x0000000000017941 */ /* 0x000fea0003800200 */
.L_x_31:
        /* <DEDUP_REMOVED lines=16> */
.L_x_37:
        /* <DEDUP_REMOVED lines=9> */
.L_x_36:
[----:B------:R-:W-:Y:S05]  /*2220*/  BSYNC.RECONVERGENT B2 ;  /* 0x0000000000027941 */ /* 0x000fea0003800200 */
.L_x_35:
        /* <DEDUP_REMOVED lines=8> */
.L_x_40:
        /* <DEDUP_REMOVED lines=43> */
.L_x_39:
[----:B------:R-:W-:Y:S05]  /*2560*/  BSYNC.RECONVERGENT B2 ;  /* 0x0000000000027941 */ /* 0x000fea0003800200 */
.L_x_38:
        /* <DEDUP_REMOVED lines=26> */
.L_x_42:
[----:B------:R-:W-:Y:S05]  /*2710*/  BSYNC.RECONVERGENT B2 ;  /* 0x0000000000027941 */ /* 0x000fea0003800200 */
.L_x_41:
        /* <DEDUP_REMOVED lines=12> */
.L_x_34:
[----:B------:R-:W-:Y:S05]  /*27e0*/  BSYNC.RECONVERGENT B1 ;  /* 0x0000000000017941 */ /* 0x000fea0003800200 */
.L_x_33:
        /* <DEDUP_REMOVED lines=29> */
[----:B------:R-:W3:Y:S04]  /*29c0*/  LDS.128 R8, [UR4+0x30] ;  /* 0x00003004ff087984 */ /* 0x000ee80008000c00 */
        /* <DEDUP_REMOVED lines=15> */
[----:B--2---:R-:W-:Y:S01]  /*2ac0*/  FADD R2, R18, R19 ;  /* 0x0000001312027221 */ /* 0x004fe20000000000 */
[----:B------:R-:W-:Y:S06]  /*2ad0*/  BRA `(.L_x_17) ;  /* 0x00000014001c7947 */ /* 0x000fec0003800000 */
.L_x_43:
        /* <DEDUP_REMOVED lines=36> */
[----:B-1----:R-:W1:Y:S04]  /*2d20*/  LDS.128 R4, [UR4+0x20] ;  /* 0x00002004ff047984 */ /* 0x002e680008000c00 */
[----:B------:R-:W2:Y:S04]  /*2d30*/  LDS.128 R8, [UR4+0x30] ;  /* 0x00003004ff087984 */ /* 0x000ea80008000c00 */
        /* <DEDUP_REMOVED lines=28> */
.L_x_30:
[----:B------:R-:W0:Y:S01]  /*2f00*/  S2R R0, SR_TID.X ;  /* 0x0000000000007919 */ /* 0x000e220000002100 */
[----:B------:R-:W0:Y:S02]  /*2f10*/  LDC.64 R4, c[0x0][0x380] ;  /* 0x0000e000ff047b82 */ /* 0x000e240000000a00 */
[----:B0-----:R-:W-:-:S05]  /*2f20*/  IMAD.WIDE.U32 R4, R0, 0x4, R4 ;  /* 0x0000000400047825 */ /* 0x001fca00078e0004 */
[----:B------:R-:W2:Y:S04]  /*2f30*/  LDG.E.CONSTANT R21, desc[UR6][R4.64] ;  /* 0x0000000604157981 */ /* 0x000ea8000c1e9900 */
[----:B------:R-:W2:Y:S04]  /*2f40*/  LDG.E.CONSTANT R2, desc[UR6][R4.64+0x800] ;  /* 0x0008000604027981 */ /* 0x000ea8000c1e9900 */
[----:B------:R-:W3:Y:S04]  /*2f50*/  LDG.E.CONSTANT R6, desc[UR6][R4.64+0x1000] ;  /* 0x0010000604067981 */ /* 0x000ee8000c1e9900 */
[----:B------:R-:W3:Y:S04]  /*2f60*/  LDG.E.CONSTANT R7, desc[UR6][R4.64+0x1800] ;  /* 0x0018000604077981 */ /* 0x000ee8000c1e9900 */
[----:B------:R-:W4:Y:S04]  /*2f70*/  LDG.E.CONSTANT R8, desc[UR6][R4.64+0x2000] ;  /* 0x0020000604087981 */ /* 0x000f28000c1e9900 */
[----:B------:R-:W4:Y:S04]  /*2f80*/  LDG.E.CONSTANT R9, desc[UR6][R4.64+0x2800] ;  /* 0x0028000604097981 */ /* 0x000f28000c1e9900 */
[----:B------:R-:W5:Y:S04]  /*2f90*/  LDG.E.CONSTANT R10, desc[UR6][R4.64+0x3000] ;  /* 0x00300006040a7981 */ /* 0x000f68000c1e9900 */
        /* <DEDUP_REMOVED lines=8> */
[----:B------:R-:W5:Y:S01]  /*3020*/  LDG.E.CONSTANT R19, desc[UR6][R4.64+0x7800] ;  /* 0x0078000604137981 */ /* 0x000f62000c1e9900 */
[----:B------:R-:W-:Y:S01]  /*3030*/  ISETP.GE.U32.AND P0, PT, R3, 0x4000, PT ;  /* 0x000040000300780c */ /* 0x000fe20003f06070 */
[----:B--2---:R-:W-:Y:S01]  /*3040*/  FADD R2, R21, R2 ;  /* 0x0000000215027221 */ /* 0x004fe20000000000 */
[----:B---3--:R-:W-:-:S04]  /*3050*/  FADD R7, R6, R7 ;  /* 0x0000000706077221 */ /* 0x008fc80000000000 */
[----:B------:R-:W-:Y:S01]  /*3060*/  FADD R2, R2, R7 ;  /* 0x0000000702027221 */ /* 0x000fe20000000000 */
[----:B----4-:R-:W-:Y:S01]  /*3070*/  FADD R8, R8, R9 ;  /* 0x0000000908087221 */ /* 0x010fe20000000000 */
[----:B-----5:R-:W-:-:S04]  /*3080*/  FADD R11, R10, R11 ;  /* 0x0000000b0a0b7221 */ /* 0x020fc80000000000 */
[----:B------:R-:W-:Y:S01]  /*3090*/  FADD R11, R8, R11 ;  /* 0x0000000b080b7221 */ /* 0x000fe20000000000 */
[----:B------:R-:W-:-:S03]  /*30a0*/  FADD R12, R12, R13 ;  /* 0x0000000d0c0c7221 */ /* 0x000fc60000000000 */
[----:B------:R-:W-:Y:S01]  /*30b0*/  FADD R2, R2, R11 ;  /* 0x0000000b02027221 */ /* 0x000fe20000000000 */
[----:B------:R-:W-:Y:S02]  /*30c0*/  HFMA2 R11, -RZ, RZ, 0, 0.0078125 ;  /* 0x00002000ff0b7431 */ /* 0x000fe400000001ff */
[----:B------:R-:W-:-:S04]  /*30d0*/  FADD R15, R14, R15 ;  /* 0x0000000f0e0f7221 */ /* 0x000fc80000000000 */
        /* <DEDUP_REMOVED lines=10> */
.L_x_46:
[----:B------:R-:W-:-:S05]  /*3180*/  IMAD.WIDE R2, R11, 0x4, R4 ;  /* 0x000000040b027825 */ /* 0x000fca00078e0204 */
        /* <DEDUP_REMOVED lines=15> */
[----:B------:R0:W5:Y:S02]  /*3280*/  LDG.E.CONSTANT R18, desc[UR6][R2.64+0x7800] ;  /* 0x0078000602127981 */ /* 0x000164000c1e9900 */
[----:B0-----:R-:W-:-:S04]  /*3290*/  MOV R3, R7 ;  /* 0x0000000700037202 */ /* 0x001fc80000000f00 */
[----:B------:R-:W-:-:S04]  /*32a0*/  IADD3 R2, PT, PT, -R11, R3, RZ ;  /* 0x000000030b027210 */ /* 0x000fc80007ffe1ff */
[----:B------:R-:W-:Y:S01]  /*32b0*/  ISETP.GE.AND P0, PT, R2, 0x2000, PT ;  /* 0x000020000200780c */ /* 0x000fe20003f06270 */
        /* <DEDUP_REMOVED lines=8> */
[----:B------:R-:W-:-:S04]  /*3340*/  FADD R15, R15, R10 ;  /* 0x0000000a0f0f7221 */ /* 0x000fc80000000000 */
[----:B------:R-:W-:Y:S01]  /*3350*/  FADD R15, R16, R15 ;  /* 0x0000000f100f7221 */ /* 0x000fe20000000000 */
[----:B------:R-:W-:Y:S01]  /*3360*/  FADD R9, R14, R9 ;  /* 0x000000090e097221 */ /* 0x000fe20000000000 */
[----:B------:R-:W-:-:S04]  /*3370*/  FADD R12, R13, R12 ;  /* 0x0000000c0d0c7221 */ /* 0x000fc80000000000 */
[----:B------:R-:W-:-:S04]  /*3380*/  FADD R12, R9, R12 ;  /* 0x0000000c090c7221 */ /* 0x000fc80000000000 */
[----:B------:R-:W-:-:S04]  /*3390*/  FADD R15, R15, R12 ;  /* 0x0000000c0f0f7221 */ /* 0x000fc80000000000 */
[----:B------:R-:W-:-:S04]  /*33a0*/  FADD R15, R8, R15 ;  /* 0x0000000f080f7221 */ /* 0x000fc80000000000 */
[----:B------:R-:W-:Y:S01]  /*33b0*/  FADD R8, R18, R15 ;  /* 0x0000000f12087221 */ /* 0x000fe20000000000 */
[----:B------:R-:W-:Y:S06]  /*33c0*/  @!P0 BRA `(.L_x_45) ;  /* 0x0000000800308947 */ /* 0x000fec0003800000 */
[----:B------:R-:W-:-:S04]  /*33d0*/  IADD3 R11, PT, PT, R11, 0x2000, RZ ;  /* 0x000020000b0b7810 */ /* 0x000fc80007ffe0ff */
[----:B------:R-:W-:-:S13]  /*33e0*/  ISETP.GT.AND P0, PT, R11, R6, PT ;  /* 0x000000060b00720c */ /* 0x000fda0003f04270 */
[----:B------:R-:W-:Y:S05]  /*33f0*/  @!P0 BRA `(.L_x_46) ;  /* 0xfffffffc00608947 */ /* 0x000fea000383ffff */
.L_x_44:
        /* <DEDUP_REMOVED lines=20> */
.L_x_50:
        /* <DEDUP_REMOVED lines=8> */
.L_x_49:
[----:B------:R-:W-:Y:S05]  /*35c0*/  BSYNC.RECONVERGENT B2 ;  /* 0x0000000000027941 */ /* 0x000fea0003800200 */
.L_x_48:
[----:B------:R-:W-:Y:S05]  /*35d0*/  @!P1 BRA `(.L_x_47) ;  /* 0x0000000400a89947 */ /* 0x000fea0003800000 */
[----:B------:R-:W0:Y:S01]  /*35e0*/  LDCU.64 UR4, c[0x0][0x380] ;  /* 0x00007000ff0477ac */ /* 0x000e220008000a00 */
[----:B------:R-:W-:Y:S01]  /*35f0*/  IADD3 R5, PT, PT, R9, -R10, RZ ;  /* 0x8000000a09057210 */ /* 0x000fe20007ffe0ff */
[----:B------:R-:W-:Y:S01]  /*3600*/  BSSY.RECONVERGENT B2, `(.L_x_51) ;  /* 0x000003b000027945 */ /* 0x000fe20003800200 */
[CC--:B------:R-:W-:Y:S02]  /*3610*/  IADD3 R3, P0, PT, R10.reuse, R11.reuse, RZ ;  /* 0x0000000b0a037210 */ /* 0x0c0fe40007f1e0ff */
[----:B------:R-:W-:Y:S02]  /*3620*/  ISETP.GT.AND P1, PT, R5, 0x1800, PT ;  /* 0x000018000500780c */ /* 0x000fe40003f24270 */
[----:B------:R-:W-:Y:S02]  /*3630*/  IADD3.X R4, PT, PT, RZ, RZ, RZ, P0, !PT ;  /* 0x000000ffff047210 */ /* 0x000fe400007fe4ff */
[----:B------:R-:W-:Y:S02]  /*3640*/  IADD3 R11, PT, PT, R10, R11, RZ ;  /* 0x0000000b0a0b7210 */ /* 0x000fe40007ffe0ff */
[----:B0-----:R-:W-:-:S04]  /*3650*/  LEA R2, P0, R3, UR4, 0x2 ;  /* 0x0000000403027c11 */ /* 0x001fc8000f8010ff */
[----:B------:R-:W-:Y:S02]  /*3660*/  LEA.HI.X R3, R3, UR5, R4, 0x2, P0 ;  /* 0x0000000503037c11 */ /* 0x000fe400080f1404 */
[----:B------:R-:W-:-:S04]  /*3670*/  IADD3 R2, P0, PT, R2, 0x1000, RZ ;  /* 0x0000100002027810 */ /* 0x000fc80007f1e0ff */
[----:B------:R-:W-:Y:S02]  /*3680*/  IADD3.X R3, PT, PT, RZ, R3, RZ, P0, !PT ;  /* 0x00000003ff037210 */ /* 0x000fe400007fe4ff */
[----:B------:R-:W-:Y:S01]  /*3690*/  PLOP3.LUT P0, PT, PT, PT, PT, 0x80, 0x8 ;  /* 0x000000000008781c */ /* 0x000fe20003f0f070 */
[----:B------:R-:W-:-:S12]  /*36a0*/  @!P1 BRA `(.L_x_52) ;  /* 0x0000000000c09947 */ /* 0x000fd80003800000 */
[----:B------:R-:W-:Y:S02]  /*36b0*/  PLOP3.LUT P0, PT, PT, PT, PT, 0x8, 0x80 ;  /* 0x000000000080781c */ /* 0x000fe40003f0e170 */
[----:B------:R-:W-:-:S11]  /*36c0*/  IADD3 R13, PT, PT, R9, -0x1800, RZ ;  /* 0xffffe800090d7810 */ /* 0x000fd60007ffe0ff */
.L_x_53:
        /* <DEDUP_REMOVED lines=46> */
.L_x_52:
[----:B------:R-:W-:Y:S05]  /*39b0*/  BSYNC.RECONVERGENT B2 ;  /* 0x0000000000027941 */ /* 0x000fea0003800200 */
.L_x_51:
        /* <DEDUP_REMOVED lines=31> */
.L_x_55:
[----:B------:R-:W-:Y:S05]  /*3bb0*/  BSYNC.RECONVERGENT B2 ;  /* 0x0000000000027941 */ /* 0x000fea0003800200 */
.L_x_54:
[----:B------:R-:W-:-:S13]  /*3bc0*/  ISETP.LT.OR P0, PT, R10, R9, P0 ;  /* 0x000000090a00720c */ /* 0x000fda0000701670 */
[----:B------:R-:W-:Y:S05]  /*3bd0*/  @!P0 BRA `(.L_x_47) ;  /* 0x0000000000288947 */ /* 0x000fea0003800000 */
[----:B------:R-:W0:Y:S01]  /*3be0*/  LDC.64 R4, c[0x0][0x380] ;  /* 0x0000e000ff047b82 */ /* 0x000e220000000a00 */
[----:B------:R-:W2:Y:S04]  /*3bf0*/  LDG.E.CONSTANT R7, desc[UR6][R2.64+-0x800] ;  /* 0xfff8000602077981 */ /* 0x000ea8000c1e9900 */
[----:B------:R-:W3:Y:S04]  /*3c00*/  LDG.E.CONSTANT R6, desc[UR6][R2.64] ;  /* 0x0000000602067981 */ /* 0x000ee8000c1e9900 */
[----:B------:R-:W4:Y:S01]  /*3c10*/  LDG.E.CONSTANT R9, desc[UR6][R2.64+0x800] ;  /* 0x0008000602097981 */ /* 0x000f22000c1e9900 */
[----:B0-----:R-:W-:-:S06]  /*3c20*/  IMAD.WIDE.U32 R4, R11, 0x4, R4 ;  /* 0x000000040b047825 */ /* 0x001fcc00078e0004 */
[----:B------:R-:W5:Y:S02]  /*3c30*/  LDG.E.CONSTANT R5, desc[UR6][R4.64] ;  /* 0x0000000604057981 */ /* 0x000f64000c1e9900 */
[----:B-----5:R-:W-:-:S04]  /*3c40*/  FADD R8, R8, R5 ;  /* 0x0000000508087221 */ /* 0x020fc80000000000 */
[----:B--2---:R-:W-:-:S04]  /*3c50*/  FADD R7, R8, R7 ;  /* 0x0000000708077221 */ /* 0x004fc80000000000 */
[----:B---3--:R-:W-:-:S04]  /*3c60*/  FADD R6, R7, R6 ;  /* 0x0000000607067221 */ /* 0x008fc80000000000 */
[----:B----4-:R-:W-:-:S07]  /*3c70*/  FADD R8, R6, R9 ;  /* 0x0000000906087221 */ /* 0x010fce0000000000 */
.L_x_47:
[----:B------:R-:W-:Y:S05]  /*3c80*/  BSYNC.RECONVERGENT B1 ;  /* 0x0000000000017941 */ /* 0x000fea0003800200 */
.L_x_45:
        /* <DEDUP_REMOVED lines=43> */
[----:B0-----:R-:W-:-:S07]  /*3f40*/  FADD R2, R18, R19 ;  /* 0x0000001312027221 */ /* 0x001fce0000000000 */
.L_x_17:
[----:B------:R-:W-:Y:S05]  /*3f50*/  BSYNC.RECONVERGENT B0 ;  /* 0x0000000000007941 */ /* 0x000fea0003800200 */
.L_x_1:
[----:B------:R-:W-:Y:S05]  /*3f60*/  @P0 EXIT ;  /* 0x000000000000094d */ /* 0x000fea0003800000 */
[----:B-1----:R-:W1:Y:S01]  /*3f70*/  LDC.64 R4, c[0x0][0x388] ;  /* 0x0000e200ff047b82 */ /* 0x002e620000000a00 */
[----:B------:R-:W0:Y:S02]  /*3f80*/  LDCU UR4, c[0x0][0x398] ;  /* 0x00007300ff0477ac */ /* 0x000e240008000800 */
[----:B0-23--:R-:W-:-:S05]  /*3f90*/  FADD R3, R2, UR4 ;  /* 0x0000000402037e21 */ /* 0x00dfca0008000000 */
[----:B-1----:R-:W-:Y:S01]  /*3fa0*/  STG.E desc[UR6][R4.64], R3 ;  /* 0x0000000304007986 */ /* 0x002fe2000c101906 */
[----:B------:R-:W-:Y:S05]  /*3fb0*/  EXIT ;  /* 0x000000000000794d */ /* 0x000fea0003800000 */
.L_x_56:
[----:B------:R-:W-:-:S00]  /*3fc0*/  BRA `(.L_x_56) ;  /* 0xfffffffc00fc7947 */ /* 0x000fc0000383ffff */
[----:B------:R-:W-:-:S00]  /*3fd0*/  NOP ;  /* 0x0000000000007918 */ /* 0x000fc00000000000 */
        /* <DEDUP_REMOVED lines=10> */
.L_x_148:


//--------------------- .text._ZN3cub18CUB_300001_SM_10006detail6reduce18DeviceReduceKernelINS2_10policy_hubIfjN4cuda3std3__44plusIvEEE10Policy1000EPfjS9_fNS7_10__identityEEEvT0_PT3_T1_NS0_13GridEvenShareISH_EET2_T4_ --------------------------
	.section	.text._ZN3cub18CUB_300001_SM_10006detail6reduce18DeviceReduceKernelINS2_10policy_hubIfjN4cuda3std3__44plusIvEEE10Policy1000EPfjS9_fNS7_10__identityEEEvT0_PT3_T1_NS0_13GridEvenShareISH_EET2_T4_,"ax",@progbits
	.align	128
        .global         _ZN3cub18CUB_300001_SM_10006detail6reduce18DeviceReduceKernelINS2_10policy_hubIfjN4cuda3std3__44plusIvEEE10Policy1000EPfjS9_fNS7_10__identityEEEvT0_PT3_T1_NS0_13GridEvenShareISH_EET2_T4_
        .type           _ZN3cub18CUB_300001_SM_10006detail6reduce18DeviceReduceKernelINS2_10policy_hubIfjN4cuda3std3__44plusIvEEE10Policy1000EPfjS9_fNS7_10__identityEEEvT0_PT3_T1_NS0_13GridEvenShareISH_EET2_T4_,@function
        .size           _ZN3cub18CUB_300001_SM_10006detail6reduce18DeviceReduceKernelINS2_10policy_hubIfjN4cuda3std3__44plusIvEEE10Policy1000EPfjS9_fNS7_10__identityEEEvT0_PT3_T1_NS0_13GridEvenShareISH_EET2_T4_,(.L_x_149 - _ZN3cub18CUB_300001_SM_10006detail6reduce18DeviceReduceKernelINS2_10policy_hubIfjN4cuda3std3__44plusIvEEE10Policy1000EPfjS9_fNS7_10__identityEEEvT0_PT3_T1_NS0_13GridEvenShareISH_EET2_T4_)
        .other          _ZN3cub18CUB_300001_SM_10006detail6reduce18DeviceReduceKernelINS2_10policy_hubIfjN4cuda3std3__44plusIvEEE10Policy1000EPfjS9_fNS7_10__identityEEEvT0_PT3_T1_NS0_13GridEvenShareISH_EET2_T4_,@"STO_CUDA_ENTRY STV_DEFAULT"
_ZN3cub18CUB_300001_SM_10006detail6reduce18DeviceReduceKernelINS2_10policy_hubIfjN4cuda3std3__44plusIvEEE10Policy1000EPfjS9_fNS7_10__identityEEEvT0_PT3_T1_NS0_13GridEvenShareISH_EET2_T4_:
.text._ZN3cub18CUB_300001_SM_10006detail6reduce18DeviceReduceKernelINS2_10policy_hubIfjN4cuda3std3__44plusIvEEE10Policy1000EPfjS9_fNS7_10__identityEEEvT0_PT3_T1_NS0_13GridEvenShareISH_EET2_T4_:
[----:B------:R-:W-:Y:S01]  /*0000*/  LDC R1, c[0x0][0x37c] ;  /* 0x0000df00ff017b82 */ /* 0x000fe20000000800 */
[----:B------:R-:W0:Y:S01]  /*0010*/  S2R R0, SR_CTAID.X ;  /* 0x0000000000007919 */ /* 0x000e220000002500 */
[----:B------:R-:W1:Y:S01]  /*0020*/  LDCU UR4, c[0x0][0x380] ;  /* 0x00007000ff0477ac */ /* 0x000e620008000800 */
[----:B------:R-:W-:Y:S01]  /*0030*/  BSSY.RECONVERGENT B0, `(.L_x_57) ;  /* 0x00002e0000007945 */ /* 0x000fe20003800200 */
[----:B------:R-:W2:Y:S01]  /*0040*/  LDCU UR5, c[0x0][0x3ac] ;  /* 0x00007580ff0577ac */ /* 0x000ea20008000800 */
[----:B------:R-:W3:Y:S01]  /*0050*/  LDCU.64 UR8, c[0x0][0x358] ;  /* 0x00006b00ff0877ac */ /* 0x000ee20008000a00 */
[----:B-1----:R-:W-:Y:S02]  /*0060*/  ULOP3.LUT UP0, URZ, UR4, 0x7, URZ, 0xc0, !UPT ;  /* 0x0000000704ff7892 */ /* 0x002fe4000f80c0ff */
[----:B--2---:R-:W-:Y:S01]  /*0070*/  USHF.L.U32 UR5, UR5, 0xd, URZ ;  /* 0x0000000d05057899 */ /* 0x004fe200080006ff */
[----:B0-----:R-:W-:-:S06]  /*0080*/  SHF.L.U32 R19, R0, 0xd, RZ ;  /* 0x0000000d00137819 */ /* 0x001fcc00000006ff */
[----:B---3--:R-:W-:Y:S05]  /*0090*/  BRA.U UP0, `(.L_x_58) ;  /* 0x00000015008c7547 */ /* 0x008fea000b800000 */
[----:B------:R-:W0:Y:S02]  /*00a0*/  LDC R22, c[0x0][0x3a8] ;  /* 0x0000ea00ff167b82 */ /* 0x000e240000000800 */
[----:B0-----:R-:W-:-:S05]  /*00b0*/  IMAD R3, R0, -0x2000, R22 ;  /* 0xffffe00000037824 */ /* 0x001fca00078e0216 */
[----:B------:R-:W-:-:S13]  /*00c0*/  ISETP.GT.U32.AND P0, PT, R3, 0x1fff, PT ;  /* 0x00001fff0300780c */ /* 0x000fda0003f04070 */
[----:B------:R-:W-:Y:S05]  /*00d0*/  @P0 BRA `(.L_x_59) ;  /* 0x0000000800bc0947 */ /* 0x000fea0003800000 */
[----:B------:R-:W0:Y:S01]  /*00e0*/  S2R R4, SR_TID.X ;  /* 0x0000000000047919 */ /* 0x000e220000002100 */
[----:B------:R-:W-:Y:S01]  /*00f0*/  BSSY.RECONVERGENT B1, `(.L_x_60) ;  /* 0x000000a000017945 */ /* 0x000fe20003800200 */
[----:B------:R-:W-:Y:S01]  /*0100*/  HFMA2 R2, -RZ, RZ, 0, 0 ;  /* 0x00000000ff027431 */ /* 0x000fe200000001ff */
[----:B0-----:R-:W-:Y:S02]  /*0110*/  ISETP.GE.U32.AND P0, PT, R4, R3, PT ;  /* 0x000000030400720c */ /* 0x001fe40003f06070 */
[----:B------:R-:W-:-:S11]  /*0120*/  MOV R5, R4 ;  /* 0x0000000400057202 */ /* 0x000fd60000000f00 */
[----:B------:R-:W-:Y:S05]  /*0130*/  @P0 BRA `(.L_x_61) ;  /* 0x0000000000140947 */ /* 0x000fea0003800000 */
[----:B------:R-:W0:Y:S01]  /*0140*/  LDC.64 R6, c[0x0][0x380] ;  /* 0x0000e000ff067b82 */ /* 0x000e220000000a00 */
[----:B------:R-:W-:-:S05]  /*0150*/  LEA R5, R0, R4, 0xd ;  /* 0x0000000400057211 */ /* 0x000fca00078e68ff */
[----:B0-----:R-:W-:-:S05]  /*0160*/  IMAD.WIDE.U32 R6, R5, 0x4, R6 ;  /* 0x0000000405067825 */ /* 0x001fca00078e0006 */
[----:B------:R0:W5:Y:S01]  /*0170*/  LDG.E.CONSTANT R2, desc[UR8][R6.64] ;  /* 0x0000000806027981 */ /* 0x000162000c1e9900 */
[----:B------:R-:W-:-:S07]  /*0180*/  IADD3 R5, PT, PT, R4, 0x200, RZ ;  /* 0x0000020004057810 */ /* 0x000fce0007ffe0ff */
.L_x_61:
[----:B------:R-:W-:Y:S05]  /*0190*/  BSYNC.RECONVERGENT B1 ;  /* 0x0000000000017941 */ /* 0x000fea0003800200 */
.L_x_60:
[----:B------:R-:W-:Y:S01]  /*01a0*/  ISETP.GE.U32.AND P0, PT, R5, R3, PT ;  /* 0x000000030500720c */ /* 0x000fe20003f06070 */
[----:B------:R-:W-:-:S12]  /*01b0*/  BSSY.RECONVERGENT B1, `(.L_x_62) ;  /* 0x0000030000017945 */ /* 0x000fd80003800200 */
[----:B------:R-:W-:Y:S05]  /*01c0*/  @P0 BRA `(.L_x_63) ;  /* 0x0000000000b80947 */ /* 0x000fea0003800000 */
[----:B0-----:R-:W-:Y:S01]  /*01d0*/  LOP3.LUT R7, RZ, R5, RZ, 0x33, !PT ;  /* 0x00000005ff077212 */ /* 0x001fe200078e33ff */
[----:B------:R-:W-:Y:S03]  /*01e0*/  BSSY.RECONVERGENT B2, `(.L_x_64) ;  /* 0x0000014000027945 */ /* 0x000fe60003800200 */
[----:B------:R-:W-:-:S04]  /*01f0*/  IADD3 R7, PT, PT, R7, R22, RZ ;  /* 0x0000001607077210 */ /* 0x000fc80007ffe0ff */
[----:B------:R-:W-:Y:S01]  /*0200*/  LOP3.LUT R6, R7, 0x600, RZ, 0xc0, !PT ;  /* 0x0000060007067812 */ /* 0x000fe200078ec0ff */
[----:B------:R-:W-:-:S03]  /*0210*/  IMAD R8, R0, -0x2000, R7 ;  /* 0xffffe00000087824 */ /* 0x000fc600078e0207 */
[----:B------:R-:W-:Y:S02]  /*0220*/  ISETP.NE.AND P0, PT, R6, 0x600, PT ;  /* 0x000006000600780c */ /* 0x000fe40003f05270 */
[----:B------:R-:W-:-:S11]  /*0230*/  ISETP.GE.U32.AND P1, PT, R8, 0x600, PT ;  /* 0x000006000800780c */ /* 0x000fd60003f26070 */
[----:B------:R-:W-:Y:S05]  /*0240*/  @!P0 BRA `(.L_x_65) ;  /* 0x0000000000348947 */ /* 0x000fea0003800000 */
[----:B------:R-:W0:Y:S01]  /*0250*/  LDC.64 R8, c[0x0][0x380] ;  /* 0x0000e000ff087b82 */ /* 0x000e220000000a00 */
[----:B------:R-:W-:Y:S02]  /*0260*/  LEA.HI R6, R7, 0x1, RZ, 0x17 ;  /* 0x0000000107067811 */ /* 0x000fe400078fb8ff */
[----:B------:R-:W-:Y:S02]  /*0270*/  LEA R11, R0, R5, 0xd ;  /* 0x00000005000b7211 */ /* 0x000fe400078e68ff */
[----:B------:R-:W-:-:S04]  /*0280*/  LOP3.LUT R6, R6, 0x3, RZ, 0xc0, !PT ;  /* 0x0000000306067812 */ /* 0x000fc800078ec0ff */
[----:B------:R-:W-:-:S07]  /*0290*/  IADD3 R10, PT, PT, -R6, RZ, RZ ;  /* 0x000000ff060a7210 */ /* 0x000fce0007ffe1ff */
.L_x_66:
[----:B0-----:R-:W-:-:S06]  /*02a0*/  IMAD.WIDE.U32 R6, R11, 0x4, R8 ;  /* 0x000000040b067825 */ /* 0x001fcc00078e0008 */
[----:B------:R-:W2:Y:S01]  /*02b0*/  LDG.E.CONSTANT R7, desc[UR8][R6.64] ;  /* 0x0000000806077981 */ /* 0x000ea2000c1e9900 */
[----:B------:R-:W-:Y:S02]  /*02c0*/  IADD3 R10, PT, PT, R10, 0x1, RZ ;  /* 0x000000010a0a7810 */ /* 0x000fe40007ffe0ff */
[----:B------:R-:W-:Y:S02]  /*02d0*/  IADD3 R5, PT, PT, R5, 0x200, RZ ;  /* 0x0000020005057810 */ /* 0x000fe40007ffe0ff */
[----:B------:R-:W-:Y:S02]  /*02e0*/  ISETP.NE.AND P0, PT, R10, RZ, PT ;  /* 0x000000ff0a00720c */ /* 0x000fe40003f05270 */
[----:B------:R-:W-:Y:S01]  /*02f0*/  IADD3 R11, PT, PT, R11, 0x200, RZ ;  /* 0x000002000b0b7810 */ /* 0x000fe20007ffe0ff */
[----:B--2--5:R-:W-:-:S10]  /*0300*/  FADD R2, R7, R2 ;  /* 0x0000000207027221 */ /* 0x024fd40000000000 */
[----:B------:R-:W-:Y:S05]  /*0310*/  @P0 BRA `(.L_x_66) ;  /* 0xfffffffc00e00947 */ /* 0x000fea000383ffff */
.L_x_65:
[----:B------:R-:W-:Y:S05]  /*0320*/  BSYNC.RECONVERGENT B2 ;  /* 0x0000000000027941 */ /* 0x000fea0003800200 */
.L_x_64:
[----:B------:R-:W-:Y:S05]  /*0330*/  @!P1 BRA `(.L_x_63) ;  /* 0x00000000005c9947 */ /* 0x000fea0003800000 */
[----:B------:R-:W0:Y:S01]  /*0340*/  LDC.64 R6, c[0x0][0x380] ;  /* 0x0000e000ff067b82 */ /* 0x000e220000000a00 */
[----:B------:R-:W-:Y:S02]  /*0350*/  IADD3 R16, PT, PT, R5, 0x400, RZ ;  /* 0x0000040005107810 */ /* 0x000fe40007ffe0ff */
[----:B------:R-:W-:-:S07]  /*0360*/  LEA R5, R0, R5, 0xd ;  /* 0x0000000500057211 */ /* 0x000fce00078e68ff */
.L_x_67:
[C---:B------:R-:W-:Y:S01]  /*0370*/  IADD3 R11, PT, PT, R5.reuse, 0x200, RZ ;  /* 0x00000200050b7810 */ /* 0x040fe20007ffe0ff */
[C---:B0-----:R-:W-:Y:S01]  /*0380*/  IMAD.WIDE.U32 R8, R5.reuse, 0x4, R6 ;  /* 0x0000000405087825 */ /* 0x041fe200078e0006 */
[----:B------:R-:W-:-:S03]  /*0390*/  IADD3 R13, PT, PT, R5, 0x400, RZ ;  /* 0x00000400050d7810 */ /* 0x000fc60007ffe0ff */
[--C-:B------:R-:W-:Y:S01]  /*03a0*/  IMAD.WIDE.U32 R10, R11, 0x4, R6.reuse ;  /* 0x000000040b0a7825 */ /* 0x100fe200078e0006 */
[----:B------:R-:W-:Y:S01]  /*03b0*/  IADD3 R15, PT, PT, R5, 0x600, RZ ;  /* 0x00000600050f7810 */ /* 0x000fe20007ffe0ff */
[----:B------:R-:W2:Y:S02]  /*03c0*/  LDG.E.CONSTANT R9, desc[UR8][R8.64] ;  /* 0x0000000808097981 */ /* 0x000ea4000c1e9900 */
[--C-:B------:R-:W-:Y:S02]  /*03d0*/  IMAD.WIDE.U32 R12, R13, 0x4, R6.reuse ;  /* 0x000000040d0c7825 */ /* 0x100fe400078e0006 */
[----:B------:R-:W3:Y:S02]  /*03e0*/  LDG.E.CONSTANT R11, desc[UR8][R10.64] ;  /* 0x000000080a0b7981 */ /* 0x000ee4000c1e9900 */
[----:B------:R-:W-:Y:S02]  /*03f0*/  IMAD.WIDE.U32 R14, R15, 0x4, R6 ;  /* 0x000000040f0e7825 */ /* 0x000fe400078e0006 */
[----:B------:R-:W4:Y:S04]  /*0400*/  LDG.E.CONSTANT R13, desc[UR8][R12.64] ;  /* 0x000000080c0d7981 */ /* 0x000f28000c1e9900 */
[----:B------:R-:W4:Y:S01]  /*0410*/  LDG.E.CONSTANT R15, desc[UR8][R14.64] ;  /* 0x000000080e0f7981 */ /* 0x000f22000c1e9900 */
[----:B------:R-:W-:-:S02]  /*0420*/  IADD3 R18, PT, PT, R16, 0x400, RZ ;  /* 0x0000040010127810 */ /* 0x000fc40007ffe0ff */
[----:B------:R-:W-:Y:S02]  /*0430*/  IADD3 R16, PT, PT, R16, 0x800, RZ ;  /* 0x0000080010107810 */ /* 0x000fe40007ffe0ff */
[----:B------:R-:W-:Y:S02]  /*0440*/  ISETP.GE.AND P0, PT, R18, R3, PT ;  /* 0x000000031200720c */ /* 0x000fe40003f06270 */
[----:B------:R-:W-:Y:S01]  /*0450*/  IADD3 R5, PT, PT, R5, 0x800, RZ ;  /* 0x0000080005057810 */ /* 0x000fe20007ffe0ff */
[----:B--2--5:R-:W-:-:S04]  /*0460*/  FADD R2, R9, R2 ;  /* 0x0000000209027221 */ /* 0x024fc80000000000 */
[----:B---3--:R-:W-:-:S04]  /*0470*/  FADD R2, R2, R11 ;  /* 0x0000000b02027221 */ /* 0x008fc80000000000 */
[----:B----4-:R-:W-:-:S04]  /*0480*/  FADD R2, R2, R13 ;  /* 0x0000000d02027221 */ /* 0x010fc80000000000 */
[----:B------:R-:W-:Y:S01]  /*0490*/  FADD R2, R2, R15 ;  /* 0x0000000f02027221 */ /* 0x000fe20000000000 */
[----:B------:R-:W-:Y:S06]  /*04a0*/  @!P0 BRA `(.L_x_67) ;  /* 0xfffffffc00b08947 */ /* 0x000fec000383ffff */
.L_x_63:
[----:B------:R-:W-:Y:S05]  /*04b0*/  BSYNC.RECONVERGENT B1 ;  /* 0x0000000000017941 */ /* 0x000fea0003800200 */
.L_x_62:
[----:B------:R-:W-:-:S13]  /*04c0*/  ISETP.GE.U32.AND P0, PT, R3, 0x200, PT ;  /* 0x000002000300780c */ /* 0x000fda0003f06070 */
        /* <DEDUP_REMOVED lines=27> */
[----:B------:R-:W2:Y:S04]  /*0680*/  LDS.128 R8, [UR4+0x20] ;  /* 0x00002004ff087984 */ /* 0x000ea80008000c00 */
[----:B------:R-:W3:Y:S04]  /*0690*/  LDS.128 R4, [UR4+0x30] ;  /* 0x00003004ff047984 */ /* 0x000ee80008000c00 */
[----:B------:R-:W4:Y:S01]  /*06a0*/  LDS.128 R16, [UR4+0x40] ;  /* 0x00004004ff107984 */ /* 0x000f220008000c00 */
[----:B0-----:R-:W-:-:S04]  /*06b0*/  FADD R13, R2, R13 ;  /* 0x0000000d020d7221 */ /* 0x001fc80000000000 */
        /* <DEDUP_REMOVED lines=13> */
[----:B-1----:R-:W-:Y:S01]  /*0790*/  FADD R2, R18, R19 ;  /* 0x0000001312027221 */ /* 0x002fe20000000000 */
[----:B------:R-:W-:Y:S06]  /*07a0*/  BRA `(.L_x_69) ;  /* 0x0000002400a07947 */ /* 0x000fec0003800000 */
.L_x_68:
[----:B------:R-:W-:Y:S01]  /*07b0*/  LOP3.LUT R5, R4, 0x3e0, RZ, 0xc0, !PT ;  /* 0x000003e004057812 */ /* 0x000fe200078ec0ff */
[----:B------:R-:W1:Y:S03]  /*07c0*/  S2R R10, SR_LANEID ;  /* 0x00000000000a7919 */ /* 0x000e660000000000 */
[----:B0-----:R-:W-:Y:S02]  /*07d0*/  IADD3 R6, PT, PT, R5, 0x20, RZ ;  /* 0x0000002005067810 */ /* 0x001fe40007ffe0ff */
[----:B------:R-:W-:Y:S02]  /*07e0*/  LOP3.LUT R8, RZ, R5, RZ, 0x33, !PT ;  /* 0x00000005ff087212 */ /* 0x000fe400078e33ff */
[----:B------:R-:W-:Y:S02]  /*07f0*/  ISETP.GT.U32.AND P0, PT, R6, R3, PT ;  /* 0x000000030600720c */ /* 0x000fe40003f04070 */
[----:B------:R-:W-:-:S04]  /*0800*/  IADD3 R8, PT, PT, R3, R8, RZ ;  /* 0x0000000803087210 */ /* 0x000fc80007ffe0ff */
[----:B------:R-:W-:-:S06]  /*0810*/  SEL R5, R8, 0x1f, P0 ;  /* 0x0000001f08057807 */ /* 0x000fcc0000000000 */
[----:B-----5:R-:W0:Y:S01]  /*0820*/  SHFL.DOWN P0, R6, R2, 0x1, R5 ;  /* 0x0820000002067989 */ /* 0x020e220000000005 */
[----:B-1----:R-:W-:Y:S01]  /*0830*/  ISETP.NE.AND P1, PT, R10, RZ, PT ;  /* 0x000000ff0a00720c */ /* 0x002fe20003f25270 */
[----:B0-----:R-:W-:-:S12]  /*0840*/  @P0 FADD R6, R6, R2 ;  /* 0x0000000206060221 */ /* 0x001fd80000000000 */
        /* <DEDUP_REMOVED lines=18> */
[----:B------:R-:W1:Y:S01]  /*0970*/  S2UR UR5, SR_CgaCtaId ;  /* 0x00000000000579c3 */ /* 0x000e620000008800 */
[----:B------:R-:W-:Y:S01]  /*0980*/  UMOV UR4, 0x400 ;  /* 0x0000040000047882 */ /* 0x000fe20000000000 */
[C---:B------:R-:W-:Y:S02]  /*0990*/  ISETP.GT.U32.AND P2, PT, R3.reuse, 0x20, PT ;  /* 0x000000200300780c */ /* 0x040fe40003f44070 */
[C---:B------:R-:W-:Y:S02]  /*09a0*/  ISETP.GT.U32.AND P3, PT, R3.reuse, 0x40, PT ;  /* 0x000000400300780c */ /* 0x040fe40003f64070 */
[C---:B------:R-:W-:Y:S02]  /*09b0*/  ISETP.GT.U32.AND P1, PT, R3.reuse, 0x60, PT ;  /* 0x000000600300780c */ /* 0x040fe40003f24070 */
[----:B------:R-:W-:Y:S01]  /*09c0*/  ISETP.GT.U32.AND P4, PT, R3, 0xc0, PT ;  /* 0x000000c00300780c */ /* 0x000fe20003f84070 */
[----:B-1----:R-:W-:-:S09]  /*09d0*/  ULEA UR4, UR5, UR4, 0x18 ;  /* 0x0000000405047291 */ /* 0x002fd2000f8ec0ff */
[----:B------:R-:W1:Y:S04]  /*09e0*/  LDS.128 R4, [UR4+0x10] ;  /* 0x00001004ff047984 */ /* 0x000e680008000c00 */
[----:B0-----:R-:W0:Y:S04]  /*09f0*/  LDS.128 R8, [UR4+0x20] ;  /* 0x00002004ff087984 */ /* 0x001e280008000c00 */
[----:B------:R-:W2:Y:S04]  /*0a00*/  LDS.128 R12, [UR4+0x30] ;  /* 0x00003004ff0c7984 */ /* 0x000ea80008000c00 */
[----:B------:R-:W3:Y:S01]  /*0a10*/  LDS.128 R16, [UR4+0x40] ;  /* 0x00004004ff107984 */ /* 0x000ee20008000c00 */
[----:B-1----:R-:W-:Y:S01]  /*0a20*/  @P2 FADD R2, R2, R5 ;  /* 0x0000000502022221 */ /* 0x002fe20000000000 */
[----:B------:R-:W-:-:S03]  /*0a30*/  ISETP.GT.U32.AND P2, PT, R3, 0x80, PT ;  /* 0x000000800300780c */ /* 0x000fc60003f44070 */
[----:B------:R-:W-:Y:S01]  /*0a40*/  @P3 FADD R2, R2, R6 ;  /* 0x0000000602023221 */ /* 0x000fe20000000000 */
[----:B------:R-:W-:-:S03]  /*0a50*/  ISETP.GT.U32.AND P3, PT, R3, 0xa0, PT ;  /* 0x000000a00300780c */ /* 0x000fc60003f64070 */
[----:B------:R-:W-:Y:S01]  /*0a60*/  @P1 FADD R2, R2, R7 ;  /* 0x0000000702021221 */ /* 0x000fe20000000000 */
[----:B------:R-:W-:-:S05]  /*0a70*/  ISETP.GT.U32.AND P1, PT, R3, 0xe0, PT ;  /* 0x000000e00300780c */ /* 0x000fca0003f24070 */
[----:B0-----:R-:W-:Y:S01]  /*0a80*/  @P2 FADD R2, R2, R8 ;  /* 0x0000000802022221 */ /* 0x001fe20000000000 */
[----:B------:R-:W-:-:S03]  /*0a90*/  ISETP.GT.U32.AND P2, PT, R3, 0x100, PT ;  /* 0x000001000300780c */ /* 0x000fc60003f44070 */
[----:B------:R-:W-:Y:S01]  /*0aa0*/  @P3 FADD R2, R2, R9 ;  /* 0x0000000902023221 */ /* 0x000fe20000000000 */
[----:B------:R-:W-:-:S03]  /*0ab0*/  ISETP.GT.U32.AND P3, PT, R3, 0x120, PT ;  /* 0x000001200300780c */ /* 0x000fc60003f64070 */
[----:B------:R-:W-:Y:S01]  /*0ac0*/  @P4 FADD R2, R2, R10 ;  /* 0x0000000a02024221 */ /* 0x000fe20000000000 */
[----:B------:R-:W-:-:S03]  /*0ad0*/  ISETP.GT.U32.AND P4, PT, R3, 0x140, PT ;  /* 0x000001400300780c */ /* 0x000fc60003f84070 */
[----:B------:R-:W-:Y:S01]  /*0ae0*/  @P1 FADD R2, R2, R11 ;  /* 0x0000000b02021221 */ /* 0x000fe20000000000 */
[----:B------:R-:W-:-:S03]  /*0af0*/  ISETP.GT.U32.AND P1, PT, R3, 0x160, PT ;  /* 0x000001600300780c */ /* 0x000fc60003f24070 */
[----:B--2---:R-:W-:Y:S01]  /*0b00*/  @P2 FADD R2, R2, R12 ;  /* 0x0000000c02022221 */ /* 0x004fe20000000000 */
[----:B------:R-:W-:-:S03]  /*0b10*/  ISETP.GT.U32.AND P2, PT, R3, 0x180, PT ;  /* 0x000001800300780c */ /* 0x000fc60003f44070 */
[----:B------:R-:W-:Y:S01]  /*0b20*/  @P3 FADD R2, R2, R13 ;  /* 0x0000000d02023221 */ /* 0x000fe20000000000 */
[----:B------:R-:W-:-:S03]  /*0b30*/  ISETP.GT.U32.AND P3, PT, R3, 0x1a0, PT ;  /* 0x000001a00300780c */ /* 0x000fc60003f64070 */
[----:B------:R-:W-:Y:S01]  /*0b40*/  @P4 FADD R2, R2, R14 ;  /* 0x0000000e02024221 */ /* 0x000fe20000000000 */
[----:B------:R-:W-:-:S03]  /*0b50*/  ISETP.GT.U32.AND P4, PT, R3, 0x1c0, PT ;  /* 0x000001c00300780c */ /* 0x000fc60003f84070 */
[----:B------:R-:W-:Y:S01]  /*0b60*/  @P1 FADD R2, R2, R15 ;  /* 0x0000000f02021221 */ /* 0x000fe20000000000 */
[----:B------:R-:W-:-:S03]  /*0b70*/  ISETP.GT.U32.AND P1, PT, R3, 0x1e0, PT ;  /* 0x000001e00300780c */ /* 0x000fc60003f24070 */
[----:B---3--:R-:W-:-:S04]  /*0b80*/  @P2 FADD R2, R2, R16 ;  /* 0x0000001002022221 */ /* 0x008fc80000000000 */
[----:B------:R-:W-:-:S04]  /*0b90*/  @P3 FADD R2, R2, R17 ;  /* 0x0000001102023221 */ /* 0x000fc80000000000 */
[----:B------:R-:W-:-:S04]  /*0ba0*/  @P4 FADD R2, R2, R18 ;  /* 0x0000001202024221 */ /* 0x000fc80000000000 */
[----:B------:R-:W-:Y:S01]  /*0bb0*/  @P1 FADD R2, R2, R19 ;  /* 0x0000001302021221 */ /* 0x000fe20000000000 */
[----:B------:R-:W-:Y:S06]  /*0bc0*/  BRA `(.L_x_69) ;  /* 0x0000002000987947 */ /* 0x000fec0003800000 */
.L_x_59:
[----:B------:R-:W0:Y:S01]  /*0bd0*/  S2R R18, SR_TID.X ;  /* 0x0000000000127919 */ /* 0x000e220000002100 */
[----:B------:R-:W1:Y:S02]  /*0be0*/  LDCU.64 UR6, c[0x0][0x380] ;  /* 0x00007000ff0677ac */ /* 0x000e640008000a00 */
[----:B-1----:R-:W-:Y:S02]  /*0bf0*/  MOV R12, UR6 ;  /* 0x00000006000c7c02 */ /* 0x002fe40008000f00 */
[----:B------:R-:W-:Y:S02]  /*0c00*/  MOV R13, UR7 ;  /* 0x00000007000d7c02 */ /* 0x000fe40008000f00 */
[----:B0-----:R-:W-:-:S05]  /*0c10*/  LEA R27, R18, R19, 0x1 ;  /* 0x00000013121b7211 */ /* 0x001fca00078e08ff */
[----:B------:R-:W-:-:S05]  /*0c20*/  IMAD.WIDE.U32 R26, R27, 0x4, R12 ;  /* 0x000000041b1a7825 */ /* 0x000fca00078e000c */
        /* <DEDUP_REMOVED lines=8> */
[----:B------:R-:W-:Y:S01]  /*0cb0*/  ISETP.GE.U32.AND P0, PT, R3, UR5, PT ;  /* 0x0000000503007c0c */ /* 0x000fe2000bf06070 */
[----:B--2---:R-:W-:Y:S01]  /*0cc0*/  FADD R4, R4, R5 ;  /* 0x0000000504047221 */ /* 0x004fe20000000000 */
[----:B---3--:R-:W-:Y:S01]  /*0cd0*/  FADD R7, R6, R7 ;  /* 0x0000000706077221 */ /* 0x008fe20000000000 */
[----:B----4-:R-:W-:-:S03]  /*0ce0*/  FADD R8, R8, R9 ;  /* 0x0000000908087221 */ /* 0x010fc60000000000 */
[----:B------:R-:W-:Y:S01]  /*0cf0*/  FADD R4, R4, R7 ;  /* 0x0000000704047221 */ /* 0x000fe20000000000 */
[----:B-----5:R-:W-:Y:S01]  /*0d00*/  FADD R11, R10, R11 ;  /* 0x0000000b0a0b7221 */ /* 0x020fe20000000000 */
[----:B------:R-:W-:-:S03]  /*0d10*/  FADD R14, R14, R15 ;  /* 0x0000000f0e0e7221 */ /* 0x000fc60000000000 */
        /* <DEDUP_REMOVED lines=10> */
[----:B------:R-:W-:Y:S01]  /*0dc0*/  IADD3 R19, PT, PT, R19, UR5, RZ ;  /* 0x0000000513137c10 */ /* 0x000fe2000fffe0ff */
[----:B------:R-:W-:Y:S01]  /*0dd0*/  UMOV UR4, URZ ;  /* 0x000000ff00047c82 */ /* 0x000fe20008000000 */
[----:B------:R-:W-:Y:S02]  /*0de0*/  IADD3 R20, PT, PT, R22, -0x2000, RZ ;  /* 0xffffe00016147810 */ /* 0x000fe40007ffe0ff */
[C---:B------:R-:W-:Y:S02]  /*0df0*/  IADD3 R21, PT, PT, R19.reuse, 0x200, RZ ;  /* 0x0000020013157810 */ /* 0x040fe40007ffe0ff */
[C---:B------:R-:W-:Y:S02]  /*0e00*/  ISETP.GT.U32.AND P0, PT, R19.reuse, R20, PT ;  /* 0x000000141300720c */ /* 0x040fe40003f04070 */
[----:B------:R-:W-:Y:S02]  /*0e10*/  IADD3 R23, PT, PT, R19, R18, RZ ;  /* 0x0000001213177210 */ /* 0x000fe40007ffe0ff */
[----:B------:R-:W-:-:S09]  /*0e20*/  MOV R25, R19 ;  /* 0x0000001300197202 */ /* 0x000fd20000000f00 */
[----:B------:R-:W-:Y:S05]  /*0e30*/  @P0 BRA `(.L_x_71) ;  /* 0x0000000000940947 */ /* 0x000fea0003800000 */
[----:B------:R-:W0:Y:S08]  /*0e40*/  LDC R22, c[0x0][0x3a8] ;  /* 0x0000ea00ff167b82 */ /* 0x000e300000000800 */
[----:B------:R-:W1:Y:S02]  /*0e50*/  LDC.64 R12, c[0x0][0x380] ;  /* 0x0000e000ff0c7b82 */ /* 0x000e640000000a00 */
.L_x_72:
[----:B------:R-:W-:-:S05]  /*0e60*/  LEA R15, R18, R25, 0x1 ;  /* 0x00000019120f7211 */ /* 0x000fca00078e08ff */
[----:B-1----:R-:W-:-:S05]  /*0e70*/  IMAD.WIDE.U32 R14, R15, 0x4, R12 ;  /* 0x000000040f0e7825 */ /* 0x002fca00078e000c */
[----:B------:R-:W2:Y:S04]  /*0e80*/  LDG.E.64.CONSTANT R4, desc[UR8][R14.64] ;  /* 0x000000080e047981 */ /* 0x000ea8000c1e9b00 */
[----:B------:R-:W3:Y:S04]  /*0e90*/  LDG.E.64.CONSTANT R6, desc[UR8][R14.64+0x1000] ;  /* 0x001000080e067981 */ /* 0x000ee8000c1e9b00 */
[----:B------:R-:W4:Y:S04]  /*0ea0*/  LDG.E.64.CONSTANT R2, desc[UR8][R14.64+0x2000] ;  /* 0x002000080e027981 */ /* 0x000f28000c1e9b00 */
[----:B------:R-:W5:Y:S01]  /*0eb0*/  LDG.E.64.CONSTANT R10, desc[UR8][R14.64+0x6000] ;  /* 0x006000080e0a7981 */ /* 0x000f62000c1e9b00 */
[----:B--2---:R-:W-:-:S03]  /*0ec0*/  FADD R24, R4, R17 ;  /* 0x0000001104187221 */ /* 0x004fc60000000000 */
[----:B------:R-:W5:Y:S01]  /*0ed0*/  LDG.E.64.CONSTANT R16, desc[UR8][R14.64+0x7000] ;  /* 0x007000080e107981 */ /* 0x000f62000c1e9b00 */
[----:B---3--:R-:W-:-:S03]  /*0ee0*/  FADD R9, R5, R6 ;  /* 0x0000000605097221 */ /* 0x008fc60000000000 */
[----:B------:R-:W2:Y:S01]  /*0ef0*/  LDG.E.64.CONSTANT R4, desc[UR8][R14.64+0x3000] ;  /* 0x003000080e047981 */ /* 0x000ea2000c1e9b00 */
[----:B----4-:R-:W-:Y:S01]  /*0f00*/  FADD R2, R7, R2 ;  /* 0x0000000207027221 */ /* 0x010fe20000000000 */
[----:B------:R-:W-:Y:S02]  /*0f10*/  FADD R24, R24, R9 ;  /* 0x0000000918187221 */ /* 0x000fe40000000000 */
[----:B------:R-:W3:Y:S04]  /*0f20*/  LDG.E.64.CONSTANT R6, desc[UR8][R14.64+0x4000] ;  /* 0x004000080e067981 */ /* 0x000ee8000c1e9b00 */
[----:B------:R-:W4:Y:S01]  /*0f30*/  LDG.E.64.CONSTANT R8, desc[UR8][R14.64+0x5000] ;  /* 0x005000080e087981 */ /* 0x000f22000c1e9b00 */
[----:B--2---:R-:W-:-:S04]  /*0f40*/  FADD R3, R3, R4 ;  /* 0x0000000403037221 */ /* 0x004fc80000000000 */
[----:B------:R-:W-:Y:S01]  /*0f50*/  FADD R3, R2, R3 ;  /* 0x0000000302037221 */ /* 0x000fe20000000000 */
[----:B0-----:R-:W-:Y:S01]  /*0f60*/  IADD3 R2, PT, PT, -R25, R22, RZ ;  /* 0x0000001619027210 */ /* 0x001fe20007ffe1ff */
[----:B---3--:R-:W-:Y:S01]  /*0f70*/  FADD R4, R5, R6 ;  /* 0x0000000605047221 */ /* 0x008fe20000000000 */
[----:B-----5:R-:W-:Y:S01]  /*0f80*/  FADD R11, R11, R16 ;  /* 0x000000100b0b7221 */ /* 0x020fe20000000000 */
[----:B----4-:R-:W-:Y:S01]  /*0f90*/  FADD R7, R7, R8 ;  /* 0x0000000807077221 */ /* 0x010fe20000000000 */
[----:B------:R-:W-:Y:S01]  /*0fa0*/  FADD R8, R9, R10 ;  /* 0x0000000a09087221 */ /* 0x000fe20000000000 */
[----:B------:R-:W-:Y:S02]  /*0fb0*/  ISETP.GE.U32.AND P0, PT, R2, UR5, PT ;  /* 0x0000000502007c0c */ /* 0x000fe4000bf06070 */
[----:B------:R-:W-:Y:S01]  /*0fc0*/  FADD R4, R4, R7 ;  /* 0x0000000704047221 */ /* 0x000fe20000000000 */
[----:B------:R-:W-:Y:S01]  /*0fd0*/  FADD R11, R8, R11 ;  /* 0x0000000b080b7221 */ /* 0x000fe20000000000 */
[----:B------:R-:W-:-:S03]  /*0fe0*/  FADD R3, R24, R3 ;  /* 0x0000000318037221 */ /* 0x000fc60000000000 */
[----:B------:R-:W-:-:S04]  /*0ff0*/  FADD R4, R4, R11 ;  /* 0x0000000b04047221 */ /* 0x000fc80000000000 */
[----:B------:R-:W-:-:S04]  /*1000*/  FADD R3, R3, R4 ;  /* 0x0000000403037221 */ /* 0x000fc80000000000 */
[----:B------:R-:W-:Y:S01]  /*1010*/  FADD R17, R17, R3 ;  /* 0x0000000311117221 */ /* 0x000fe20000000000 */
[----:B------:R-:W-:Y:S06]  /*1020*/  @!P0 BRA `(.L_x_70) ;  /* 0x0000000000f48947 */ /* 0x000fec0003800000 */
[----:B------:R-:W-:Y:S01]  /*1030*/  IADD3 R25, PT, PT, R25, UR5, RZ ;  /* 0x0000000519197c10 */ /* 0x000fe2000fffe0ff */
[----:B------:R-:W-:Y:S01]  /*1040*/  UIADD3 UR4, UPT, UPT, UR4, 0x1, URZ ;  /* 0x0000000104047890 */ /* 0x000fe2000fffe0ff */
[----:B------:R-:W-:Y:S02]  /*1050*/  IADD3 R21, PT, PT, R21, UR5, RZ ;  /* 0x0000000515157c10 */ /* 0x000fe4000fffe0ff */
[----:B------:R-:W-:Y:S02]  /*1060*/  ISETP.GT.U32.AND P0, PT, R25, R20, PT ;  /* 0x000000141900720c */ /* 0x000fe40003f04070 */
[----:B------:R-:W-:-:S11]  /*1070*/  IADD3 R23, PT, PT, R23, UR5, RZ ;  /* 0x0000000517177c10 */ /* 0x000fd6000fffe0ff */
[----:B------:R-:W-:Y:S05]  /*1080*/  @!P0 BRA `(.L_x_72) ;  /* 0xfffffffc00748947 */ /* 0x000fea000383ffff */
.L_x_71:
[----:B------:R-:W-:-:S13]  /*1090*/  ISETP.GE.U32.AND P0, PT, R25, R22, PT ;  /* 0x000000161900720c */ /* 0x000fda0003f06070 */
[----:B------:R-:W-:Y:S05]  /*10a0*/  @P0 BRA `(.L_x_70) ;  /* 0x0000000000d40947 */ /* 0x000fea0003800000 */
[----:B------:R-:W-:Y:S01]  /*10b0*/  IADD3 R3, PT, PT, -R25, R22, RZ ;  /* 0x0000001619037210 */ /* 0x000fe20007ffe1ff */
[----:B------:R-:W-:Y:S03]  /*10c0*/  BSSY.RECONVERGENT B1, `(.L_x_70) ;  /* 0x0000033000017945 */ /* 0x000fe60003800200 */
[----:B------:R-:W-:-:S13]  /*10d0*/  ISETP.GE.AND P0, PT, R18, R3, PT ;  /* 0x000000031200720c */ /* 0x000fda0003f06270 */
[----:B------:R-:W-:Y:S05]  /*10e0*/  @P0 BRA `(.L_x_73) ;  /* 0x0000000000c00947 */ /* 0x000fea0003800000 */
[----:B------:R-:W0:Y:S01]  /*10f0*/  LDC R2, c[0x0][0x3ac] ;  /* 0x0000eb00ff027b82 */ /* 0x000e220000000800 */
[----:B------:R-:W-:Y:S01]  /*1100*/  LOP3.LUT R5, RZ, R18, RZ, 0x33, !PT ;  /* 0x00000012ff057212 */ /* 0x000fe200078e33ff */
[----:B------:R-:W-:Y:S03]  /*1110*/  BSSY.RECONVERGENT B2, `(.L_x_74) ;  /* 0x0000016000027945 */ /* 0x000fe60003800200 */
[----:B------:R-:W-:-:S04]  /*1120*/  IADD3 R22, PT, PT, R5, R22, RZ ;  /* 0x0000001605167210 */ /* 0x000fc80007ffe0ff */
[----:B------:R-:W-:Y:S02]  /*1130*/  LOP3.LUT R4, R22, 0x600, RZ, 0xc0, !PT ;  /* 0x0000060016047812 */ /* 0x000fe400078ec0ff */
[----:B------:R-:W-:Y:S02]  /*1140*/  IADD3 R19, PT, PT, -R19, R22, RZ ;  /* 0x0000001613137210 */ /* 0x000fe40007ffe1ff */
[----:B------:R-:W-:Y:S02]  /*1150*/  ISETP.NE.AND P0, PT, R4, 0x600, PT ;  /* 0x000006000400780c */ /* 0x000fe40003f05270 */
[----:B------:R-:W-:Y:S01]  /*1160*/  LEA.HI R22, R22, 0x1, RZ, 0x17 ;  /* 0x0000000116167811 */ /* 0x000fe200078fb8ff */
[----:B0-----:R-:W-:-:S04]  /*1170*/  IMAD R2, R2, UR4, RZ ;  /* 0x0000000402027c24 */ /* 0x001fc8000f8e02ff */
[----:B------:R-:W-:-:S05]  /*1180*/  IMAD R2, R2, -0x2000, R19 ;  /* 0xffffe00002027824 */ /* 0x000fca00078e0213 */
[----:B------:R-:W-:Y:S02]  /*1190*/  ISETP.GE.U32.AND P1, PT, R2, 0x600, PT ;  /* 0x000006000200780c */ /* 0x000fe40003f26070 */
[----:B------:R-:W-:Y:S01]  /*11a0*/  MOV R2, R18 ;  /* 0x0000001200027202 */ /* 0x000fe20000000f00 */
[----:B------:R-:W-:Y:S10]  /*11b0*/  @!P0 BRA `(.L_x_75) ;  /* 0x00000000002c8947 */ /* 0x000ff40003800000 */
[----:B------:R-:W-:Y:S02]  /*11c0*/  LOP3.LUT R22, R22, 0x3, RZ, 0xc0, !PT ;  /* 0x0000000316167812 */ /* 0x000fe400078ec0ff */
[----:B------:R-:W-:Y:S02]  /*11d0*/  MOV R2, R18 ;  /* 0x0000001200027202 */ /* 0x000fe40000000f00 */
[----:B------:R-:W-:-:S07]  /*11e0*/  IADD3 R22, PT, PT, -R22, RZ, RZ ;  /* 0x000000ff16167210 */ /* 0x000fce0007ffe1ff */
.L_x_76:
[----:B------:R-:W-:-:S06]  /*11f0*/  IMAD.WIDE.U32 R4, R23, 0x4, R12 ;  /* 0x0000000417047825 */ /* 0x000fcc00078e000c */
[----:B------:R-:W2:Y:S01]  /*1200*/  LDG.E.CONSTANT R4, desc[UR8][R4.64] ;  /* 0x0000000804047981 */ /* 0x000ea2000c1e9900 */
[----:B------:R-:W-:Y:S02]  /*1210*/  IADD3 R22, PT, PT, R22, 0x1, RZ ;  /* 0x0000000116167810 */ /* 0x000fe40007ffe0ff */
[----:B------:R-:W-:Y:S02]  /*1220*/  IADD3 R2, PT, PT, R2, 0x200, RZ ;  /* 0x0000020002027810 */ /* 0x000fe40007ffe0ff */
[----:B------:R-:W-:Y:S02]  /*1230*/  ISETP.NE.AND P0, PT, R22, RZ, PT ;  /* 0x000000ff1600720c */ /* 0x000fe40003f05270 */
[----:B------:R-:W-:Y:S01]  /*1240*/  IADD3 R23, PT, PT, R23, 0x200, RZ ;  /* 0x0000020017177810 */ /* 0x000fe20007ffe0ff */
[----:B--2---:R-:W-:-:S10]  /*1250*/  FADD R17, R4, R17 ;  /* 0x0000001104117221 */ /* 0x004fd40000000000 */
[----:B------:R-:W-:Y:S05]  /*1260*/  @P0 BRA `(.L_x_76) ;  /* 0xfffffffc00e00947 */ /* 0x000fea000383ffff */
.L_x_75:
[----:B------:R-:W-:Y:S05]  /*1270*/  BSYNC.RECONVERGENT B2 ;  /* 0x0000000000027941 */ /* 0x000fea0003800200 */
.L_x_74:
[----:B------:R-:W-:Y:S05]  /*1280*/  @!P1 BRA `(.L_x_73) ;  /* 0x0000000000589947 */ /* 0x000fea0003800000 */
[C---:B------:R-:W-:Y:S02]  /*1290*/  IADD3 R21, PT, PT, R2.reuse, R21, RZ ;  /* 0x0000001502157210 */ /* 0x040fe40007ffe0ff */
[----:B------:R-:W-:-:S07]  /*12a0*/  IADD3 R2, PT, PT, R2, 0x400, RZ ;  /* 0x0000040002027810 */ /* 0x000fce0007ffe0ff */
.L_x_77:
[C---:B------:R-:W-:Y:S01]  /*12b0*/  IADD3 R5, PT, PT, R21.reuse, -0x200, RZ ;  /* 0xfffffe0015057810 */ /* 0x040fe20007ffe0ff */
[C---:B------:R-:W-:Y:S01]  /*12c0*/  IMAD.WIDE.U32 R6, R21.reuse, 0x4, R12 ;  /* 0x0000000415067825 */ /* 0x040fe200078e000c */
        /* <DEDUP_REMOVED lines=8> */
[----:B------:R-:W5:Y:S01]  /*1350*/  LDG.E.CONSTANT R10, desc[UR8][R10.64] ;  /* 0x000000080a0a7981 */ /* 0x000f62000c1e9900 */
[----:B------:R-:W-:-:S04]  /*1360*/  IADD3 R14, PT, PT, R2, 0x400, RZ ;  /* 0x00000400020e7810 */ /* 0x000fc80007ffe0ff */
[----:B------:R-:W-:Y:S02]  /*1370*/  ISETP.GE.AND P0, PT, R14, R3, PT ;  /* 0x000000030e00720c */ /* 0x000fe40003f06270 */
[----:B------:R-:W-:Y:S02]  /*1380*/  IADD3 R2, PT, PT, R2, 0x800, RZ ;  /* 0x0000080002027810 */ /* 0x000fe40007ffe0ff */
[----:B------:R-:W-:Y:S01]  /*1390*/  IADD3 R21, PT, PT, R21, 0x800, RZ ;  /* 0x0000080015157810 */ /* 0x000fe20007ffe0ff */
[----:B---3--:R-:W-:-:S04]  /*13a0*/  FADD R17, R4, R17 ;  /* 0x0000001104117221 */ /* 0x008fc80000000000 */
[----:B--2---:R-:W-:-:S04]  /*13b0*/  FADD R17, R17, R6 ;  /* 0x0000000611117221 */ /* 0x004fc80000000000 */
[----:B----4-:R-:W-:-:S04]  /*13c0*/  FADD R17, R17, R8 ;  /* 0x0000000811117221 */ /* 0x010fc80000000000 */
[----:B-----5:R-:W-:Y:S01]  /*13d0*/  FADD R17, R17, R10 ;  /* 0x0000000a11117221 */ /* 0x020fe20000000000 */
[----:B------:R-:W-:Y:S06]  /*13e0*/  @!P0 BRA `(.L_x_77) ;  /* 0xfffffffc00b08947 */ /* 0x000fec000383ffff */
.L_x_73:
[----:B------:R-:W-:Y:S05]  /*13f0*/  BSYNC.RECONVERGENT B1 ;  /* 0x0000000000017941 */ /* 0x000fea0003800200 */
.L_x_70:
        /* <DEDUP_REMOVED lines=27> */
[----:B--2---:R-:W2:Y:S04]  /*15b0*/  LDS.128 R4, [UR4+0x30] ;  /* 0x00003004ff047984 */ /* 0x004ea80008000c00 */
[----:B------:R-:W3:Y:S01]  /*15c0*/  LDS.128 R16, [UR4+0x40] ;  /* 0x00004004ff107984 */ /* 0x000ee20008000c00 */
        /* <DEDUP_REMOVED lines=14> */
[----:B------:R-:W-:Y:S01]  /*16b0*/  FADD R2, R18, R19 ;  /* 0x0000001312027221 */ /* 0x000fe20000000000 */
[----:B------:R-:W-:Y:S06]  /*16c0*/  BRA `(.L_x_69) ;  /* 0x0000001400d87947 */ /* 0x000fec0003800000 */
.L_x_58:
[----:B------:R-:W0:Y:S02]  /*16d0*/  LDCU UR6, c[0x0][0x3a8] ;  /* 0x00007500ff0677ac */ /* 0x000e240008000800 */
[----:B0-----:R-:W-:-:S04]  /*16e0*/  IADD3 R3, PT, PT, -R19, UR6, RZ ;  /* 0x0000000613037c10 */ /* 0x001fc8000fffe1ff */
        /* <DEDUP_REMOVED lines=9> */
[----:B------:R-:W-:-:S05]  /*1780*/  IADD3 R5, PT, PT, R19, R4, RZ ;  /* 0x0000000413057210 */ /* 0x000fca0007ffe0ff */
[----:B0-----:R-:W-:-:S05]  /*1790*/  IMAD.WIDE.U32 R6, R5, 0x4, R6 ;  /* 0x0000000405067825 */ /* 0x001fca00078e0006 */
[----:B------:R0:W5:Y:S01]  /*17a0*/  LDG.E.CONSTANT R2, desc[UR8][R6.64] ;  /* 0x0000000806027981 */ /* 0x000162000c1e9900 */
[----:B------:R-:W-:-:S07]  /*17b0*/  IADD3 R10, PT, PT, R4, 0x200, RZ ;  /* 0x00000200040a7810 */ /* 0x000fce0007ffe0ff */
.L_x_80:
[----:B------:R-:W-:Y:S05]  /*17c0*/  BSYNC.RECONVERGENT B1 ;  /* 0x0000000000017941 */ /* 0x000fea0003800200 */
.L_x_79:
[----:B------:R-:W-:Y:S01]  /*17d0*/  ISETP.GE.U32.AND P0, PT, R10, R3, PT ;  /* 0x000000030a00720c */ /* 0x000fe20003f06070 */
[----:B------:R-:W-:-:S12]  /*17e0*/  BSSY.RECONVERGENT B1, `(.L_x_81) ;  /* 0x0000030000017945 */ /* 0x000fd80003800200 */
[----:B------:R-:W-:Y:S05]  /*17f0*/  @P0 BRA `(.L_x_82) ;  /* 0x0000000000b80947 */ /* 0x000fea0003800000 */
[----:B------:R-:W-:Y:S01]  /*1800*/  LOP3.LUT R5, RZ, R10, RZ, 0x33, !PT ;  /* 0x0000000aff057212 */ /* 0x000fe200078e33ff */
[----:B------:R-:W-:Y:S03]  /*1810*/  BSSY.RECONVERGENT B2, `(.L_x_83) ;  /* 0x0000014000027945 */ /* 0x000fe60003800200 */
[----:B0-----:R-:W-:-:S04]  /*1820*/  IADD3 R6, PT, PT, R5, UR6, RZ ;  /* 0x0000000605067c10 */ /* 0x001fc8000fffe0ff */
[----:B------:R-:W-:Y:S02]  /*1830*/  LOP3.LUT R5, R6, 0x600, RZ, 0xc0, !PT ;  /* 0x0000060006057812 */ /* 0x000fe400078ec0ff */
[----:B------:R-:W-:Y:S02]  /*1840*/  IADD3 R7, PT, PT, -R19, R6, RZ ;  /* 0x0000000613077210 */ /* 0x000fe40007ffe1ff */
[----:B------:R-:W-:Y:S02]  /*1850*/  ISETP.NE.AND P0, PT, R5, 0x600, PT ;  /* 0x000006000500780c */ /* 0x000fe40003f05270 */
[----:B------:R-:W-:-:S11]  /*1860*/  ISETP.GE.U32.AND P1, PT, R7, 0x600, PT ;  /* 0x000006000700780c */ /* 0x000fd60003f26070 */
[----:B------:R-:W-:Y:S05]  /*1870*/  @!P0 BRA `(.L_x_84) ;  /* 0x0000000000348947 */ /* 0x000fea0003800000 */
[----:B------:R-:W0:Y:S01]  /*1880*/  LDC.64 R8, c[0x0][0x380] ;  /* 0x0000e000ff087b82 */ /* 0x000e220000000a00 */
[----:B------:R-:W-:Y:S02]  /*1890*/  LEA.HI R5, R6, 0x1, RZ, 0x17 ;  /* 0x0000000106057811 */ /* 0x000fe400078fb8ff */
[----:B------:R-:W-:Y:S02]  /*18a0*/  IADD3 R11, PT, PT, R19, R10, RZ ;  /* 0x0000000a130b7210 */ /* 0x000fe40007ffe0ff */
[----:B------:R-:W-:-:S04]  /*18b0*/  LOP3.LUT R5, R5, 0x3, RZ, 0xc0, !PT ;  /* 0x0000000305057812 */ /* 0x000fc800078ec0ff */
[----:B------:R-:W-:-:S07]  /*18c0*/  IADD3 R5, PT, PT, -R5, RZ, RZ ;  /* 0x000000ff05057210 */ /* 0x000fce0007ffe1ff */
.L_x_85:
        /* <DEDUP_REMOVED lines=8> */
.L_x_84:
[----:B------:R-:W-:Y:S05]  /*1950*/  BSYNC.RECONVERGENT B2 ;  /* 0x0000000000027941 */ /* 0x000fea0003800200 */
.L_x_83:
[----:B------:R-:W-:Y:S05]  /*1960*/  @!P1 BRA `(.L_x_82) ;  /* 0x00000000005c9947 */ /* 0x000fea0003800000 */
[----:B------:R-:W0:Y:S01]  /*1970*/  LDC.64 R6, c[0x0][0x380] ;  /* 0x0000e000ff067b82 */ /* 0x000e220000000a00 */
[----:B------:R-:W-:Y:S02]  /*1980*/  IADD3 R19, PT, PT, R19, R10, RZ ;  /* 0x0000000a13137210 */ /* 0x000fe40007ffe0ff */
[----:B------:R-:W-:-:S07]  /*1990*/  IADD3 R5, PT, PT, R10, 0x400, RZ ;  /* 0x000004000a057810 */ /* 0x000fce0007ffe0ff */
.L_x_86:
        /* <DEDUP_REMOVED lines=20> */
.L_x_82:
[----:B------:R-:W-:Y:S05]  /*1ae0*/  BSYNC.RECONVERGENT B1 ;  /* 0x0000000000017941 */ /* 0x000fea0003800200 */
.L_x_81:
        /* <DEDUP_REMOVED lines=45> */
[----:B----4-:R-:W-:Y:S01]  /*1dc0*/  FADD R2, R18, R19 ;  /* 0x0000001312027221 */ /* 0x010fe20000000000 */
[----:B------:R-:W-:Y:S06]  /*1dd0*/  BRA `(.L_x_69) ;  /* 0x0000001000147947 */ /* 0x000fec0003800000 */
.L_x_87:
[----:B------:R-:W-:Y:S01]  /*1de0*/  LOP3.LUT R5, R4, 0x3e0, RZ, 0xc0, !PT ;  /* 0x000003e004057812 */ /* 0x000fe200078ec0ff */
[----:B------:R-:W1:Y:S03]  /*1df0*/  S2R R10, SR_LANEID ;  /* 0x00000000000a7919 */ /* 0x000e660000000000 */
[----:B0-----:R-:W-:Y:S02]  /*1e00*/  IADD3 R6, PT, PT, R5, 0x20, RZ ;  /* 0x0000002005067810 */ /* 0x001fe40007ffe0ff */
[----:B------:R-:W-:Y:S02]  /*1e10*/  LOP3.LUT R8, RZ, R5, RZ, 0x33, !PT ;  /* 0x00000005ff087212 */ /* 0x000fe400078e33ff */
[-C--:B------:R-:W-:Y:S02]  /*1e20*/  ISETP.GT.U32.AND P0, PT, R6, R3.reuse, PT ;  /* 0x000000030600720c */ /* 0x080fe40003f04070 */
        /* <DEDUP_REMOVED lines=61> */
.L_x_78:
[----:B------:R-:W0:Y:S01]  /*2200*/  S2R R6, SR_TID.X ;  /* 0x0000000000067919 */ /* 0x000e220000002100 */
[----:B------:R-:W1:Y:S02]  /*2210*/  LDCU.64 UR10, c[0x0][0x380] ;  /* 0x00007000ff0a77ac */ /* 0x000e640008000a00 */
[----:B-1----:R-:W-:Y:S02]  /*2220*/  MOV R4, UR10 ;  /* 0x0000000a00047c02 */ /* 0x002fe40008000f00 */
[----:B------:R-:W-:Y:S02]  /*2230*/  MOV R5, UR11 ;  /* 0x0000000b00057c02 */ /* 0x000fe40008000f00 */
[----:B0-----:R-:W-:-:S05]  /*2240*/  IADD3 R9, PT, PT, R19, R6, RZ ;  /* 0x0000000613097210 */ /* 0x001fca0007ffe0ff */
[----:B------:R-:W-:-:S05]  /*2250*/  IMAD.WIDE.U32 R8, R9, 0x4, R4 ;  /* 0x0000000409087825 */ /* 0x000fca00078e0004 */
        /* <DEDUP_REMOVED lines=16> */
[----:B------:R-:W-:Y:S01]  /*2360*/  ISETP.GE.U32.AND P0, PT, R3, UR5, PT ;  /* 0x0000000503007c0c */ /* 0x000fe2000bf06070 */
        /* <DEDUP_REMOVED lines=16> */
[----:B------:R-:W-:Y:S01]  /*2470*/  UIADD3 UR7, UPT, UPT, UR6, -0x2000, URZ ;  /* 0xffffe00006077890 */ /* 0x000fe2000fffe0ff */
[----:B------:R-:W-:Y:S01]  /*2480*/  IADD3 R19, PT, PT, R19, UR5, RZ ;  /* 0x0000000513137c10 */ /* 0x000fe2000fffe0ff */
[----:B------:R-:W-:-:S03]  /*2490*/  UMOV UR4, URZ ;  /* 0x000000ff00047c82 */ /* 0x000fc60008000000 */
[C---:B------:R-:W-:Y:S02]  /*24a0*/  IADD3 R7, PT, PT, R19.reuse, 0x200, RZ ;  /* 0x0000020013077810 */ /* 0x040fe40007ffe0ff */
[C---:B------:R-:W-:Y:S02]  /*24b0*/  ISETP.GT.U32.AND P0, PT, R19.reuse, UR7, PT ;  /* 0x0000000713007c0c */ /* 0x040fe4000bf04070 */
[----:B------:R-:W-:-:S11]  /*24c0*/  IADD3 R9, PT, PT, R19, R6, RZ ;  /* 0x0000000613097210 */ /* 0x000fd60007ffe0ff */
[----:B------:R-:W-:Y:S05]  /*24d0*/  @P0 BRA `(.L_x_89) ;  /* 0x0000000000b80947 */ /* 0x000fea0003800000 */
[----:B------:R-:W0:Y:S01]  /*24e0*/  LDC.64 R4, c[0x0][0x380] ;  /* 0x0000e000ff047b82 */ /* 0x000e220000000a00 */
[----:B------:R-:W1:Y:S01]  /*24f0*/  LDCU UR6, c[0x0][0x3a8] ;  /* 0x00007500ff0677ac */ /* 0x000e620008000800 */
[----:B------:R-:W-:Y:S01]  /*2500*/  NOP ;  /* 0x0000000000007918 */ /* 0x000fe20000000000 */
.L_x_90:
[----:B------:R-:W-:-:S05]  /*2510*/  IADD3 R3, PT, PT, R6, R19, RZ ;  /* 0x0000001306037210 */ /* 0x000fca0007ffe0ff */
[----:B0-----:R-:W-:-:S05]  /*2520*/  IMAD.WIDE.U32 R2, R3, 0x4, R4 ;  /* 0x0000000403027825 */ /* 0x001fca00078e0004 */
        /* <DEDUP_REMOVED lines=15> */
[----:B--2---:R-:W-:-:S03]  /*2620*/  FADD R12, R11, R12 ;  /* 0x0000000c0b0c7221 */ /* 0x004fc60000000000 */
[----:B------:R1:W2:Y:S01]  /*2630*/  LDG.E.CONSTANT R11, desc[UR8][R2.64+0x5000] ;  /* 0x00500008020b7981 */ /* 0x0002a2000c1e9900 */
[----:B---3--:R-:W-:Y:S01]  /*2640*/  FADD R21, R21, R20 ;  /* 0x0000001415157221 */ /* 0x008fe20000000000 */
[----:B-1----:R-:W-:Y:S01]  /*2650*/  IADD3 R2, PT, PT, -R19, UR6, RZ ;  /* 0x0000000613027c10 */ /* 0x002fe2000fffe1ff */
[----:B----4-:R-:W-:-:S03]  /*2660*/  FADD R22, R22, R23 ;  /* 0x0000001716167221 */ /* 0x010fc60000000000 */
[----:B------:R-:W-:Y:S01]  /*2670*/  ISETP.GE.U32.AND P0, PT, R2, UR5, PT ;  /* 0x0000000502007c0c */ /* 0x000fe2000bf06070 */
[----:B------:R-:W-:Y:S01]  /*2680*/  FADD R12, R12, R21 ;  /* 0x000000150c0c7221 */ /* 0x000fe20000000000 */
[----:B-----5:R-:W-:-:S04]  /*2690*/  FADD R25, R24, R25 ;  /* 0x0000001918197221 */ /* 0x020fc80000000000 */
[----:B------:R-:W-:Y:S01]  /*26a0*/  FADD R25, R22, R25 ;  /* 0x0000001916197221 */ /* 0x000fe20000000000 */
[----:B------:R-:W-:-:S03]  /*26b0*/  FADD R16, R16, R17 ;  /* 0x0000001110107221 */ /* 0x000fc60000000000 */
[----:B------:R-:W-:Y:S01]  /*26c0*/  FADD R12, R12, R25 ;  /* 0x000000190c0c7221 */ /* 0x000fe20000000000 */
[----:B------:R-:W-:Y:S01]  /*26d0*/  FADD R8, R15, R8 ;  /* 0x000000080f087221 */ /* 0x000fe20000000000 */
[----:B------:R-:W-:-:S04]  /*26e0*/  FADD R13, R13, R10 ;  /* 0x0000000a0d0d7221 */ /* 0x000fc80000000000 */
[----:B------:R-:W-:Y:S01]  /*26f0*/  FADD R8, R8, R13 ;  /* 0x0000000d08087221 */ /* 0x000fe20000000000 */
[----:B--2---:R-:W-:-:S04]  /*2700*/  FADD R11, R14, R11 ;  /* 0x0000000b0e0b7221 */ /* 0x004fc80000000000 */
[----:B------:R-:W-:-:S04]  /*2710*/  FADD R11, R16, R11 ;  /* 0x0000000b100b7221 */ /* 0x000fc80000000000 */
[----:B------:R-:W-:-:S04]  /*2720*/  FADD R11, R11, R8 ;  /* 0x000000080b0b7221 */ /* 0x000fc80000000000 */
[----:B------:R-:W-:-:S04]  /*2730*/  FADD R11, R12, R11 ;  /* 0x0000000b0c0b7221 */ /* 0x000fc80000000000 */
[----:B------:R-:W-:Y:S01]  /*2740*/  FADD R12, R18, R11 ;  /* 0x0000000b120c7221 */ /* 0x000fe20000000000 */
[----:B------:R-:W-:Y:S06]  /*2750*/  @!P0 BRA `(.L_x_88) ;  /* 0x0000000400048947 */ /* 0x000fec0003800000 */
[----:B------:R-:W-:Y:S01]  /*2760*/  IADD3 R19, PT, PT, R19, UR5, RZ ;  /* 0x0000000513137c10 */ /* 0x000fe2000fffe0ff */
[----:B------:R-:W-:Y:S01]  /*2770*/  UIADD3 UR4, UPT, UPT, UR4, 0x1, URZ ;  /* 0x0000000104047890 */ /* 0x000fe2000fffe0ff */
[----:B------:R-:W-:Y:S02]  /*2780*/  IADD3 R7, PT, PT, R7, UR5, RZ ;  /* 0x0000000507077c10 */ /* 0x000fe4000fffe0ff */
[----:B------:R-:W-:Y:S02]  /*2790*/  ISETP.GT.U32.AND P0, PT, R19, UR7, PT ;  /* 0x0000000713007c0c */ /* 0x000fe4000bf04070 */
[----:B------:R-:W-:-:S11]  /*27a0*/  IADD3 R9, PT, PT, R9, UR5, RZ ;  /* 0x0000000509097c10 */ /* 0x000fd6000fffe0ff */
[----:B------:R-:W-:Y:S05]  /*27b0*/  @!P0 BRA `(.L_x_90) ;  /* 0xfffffffc00548947 */ /* 0x000fea000383ffff */
.L_x_89:
[----:B------:R-:W-:-:S13]  /*27c0*/  ISETP.GE.U32.AND P0, PT, R19, UR6, PT ;  /* 0x0000000613007c0c */ /* 0x000fda000bf06070 */
[----:B------:R-:W-:Y:S05]  /*27d0*/  @P0 BRA `(.L_x_88) ;  /* 0x0000000000e40947 */ /* 0x000fea0003800000 */
[----:B------:R-:W-:Y:S01]  /*27e0*/  IADD3 R19, PT, PT, -R19, UR6, RZ ;  /* 0x0000000613137c10 */ /* 0x000fe2000fffe1ff */
[----:B------:R-:W-:Y:S03]  /*27f0*/  BSSY.RECONVERGENT B1, `(.L_x_88) ;  /* 0x0000037000017945 */ /* 0x000fe60003800200 */
[----:B------:R-:W-:-:S13]  /*2800*/  ISETP.GE.AND P0, PT, R6, R19, PT ;  /* 0x000000130600720c */ /* 0x000fda0003f06270 */
[----:B------:R-:W-:Y:S05]  /*2810*/  @P0 BRA `(.L_x_91) ;  /* 0x0000000000d00947 */ /* 0x000fea0003800000 */
[----:B------:R-:W0:Y:S01]  /*2820*/  LDC R8, c[0x0][0x3ac] ;  /* 0x0000eb00ff087b82 */ /* 0x000e220000000800 */
[----:B------:R-:W1:Y:S01]  /*2830*/  LDCU UR5, c[0x0][0x3ac] ;  /* 0x00007580ff0577ac */ /* 0x000e620008000800 */
[----:B------:R-:W-:Y:S01]  /*2840*/  LOP3.LUT R2, RZ, R6, RZ, 0x33, !PT ;  /* 0x00000006ff027212 */ /* 0x000fe200078e33ff */
[----:B------:R-:W-:Y:S01]  /*2850*/  BSSY.RECONVERGENT B2, `(.L_x_92) ;  /* 0x0000019000027945 */ /* 0x000fe20003800200 */
[----:B------:R-:W-:Y:S02]  /*2860*/  SHF.L.U32 R10, R0, 0xd, RZ ;  /* 0x0000000d000a7819 */ /* 0x000fe400000006ff */
[----:B------:R-:W-:Y:S01]  /*2870*/  IADD3 R3, PT, PT, R2, UR6, RZ ;  /* 0x0000000602037c10 */ /* 0x000fe2000fffe0ff */
[----:B-1----:R-:W-:Y:S01]  /*2880*/  USHF.L.U32 UR5, UR5, 0xd, URZ ;  /* 0x0000000d05057899 */ /* 0x002fe200080006ff */
[----:B0-----:R-:W-:Y:S02]  /*2890*/  IMAD R2, R8, UR4, RZ ;  /* 0x0000000408027c24 */ /* 0x001fe4000f8e02ff */
[----:B------:R-:W-:-:S03]  /*28a0*/  LOP3.LUT R8, R3, 0x600, RZ, 0xc0, !PT ;  /* 0x0000060003087812 */ /* 0x000fc600078ec0ff */
[----:B------:R-:W-:Y:S02]  /*28b0*/  IADD3 R10, PT, PT, R10, UR5, RZ ;  /* 0x000000050a0a7c10 */ /* 0x000fe4000fffe0ff */
[----:B------:R-:W-:Y:S02]  /*28c0*/  ISETP.NE.AND P0, PT, R8, 0x600, PT ;  /* 0x000006000800780c */ /* 0x000fe40003f05270 */
[----:B------:R-:W-:Y:S02]  /*28d0*/  IADD3 R11, PT, PT, -R10, R3, RZ ;  /* 0x000000030a0b7210 */ /* 0x000fe40007ffe1ff */
[----:B------:R-:W-:Y:S02]  /*28e0*/  MOV R8, R6 ;  /* 0x0000000600087202 */ /* 0x000fe40000000f00 */
[----:B------:R-:W-:Y:S01]  /*28f0*/  LEA.HI R3, R3, 0x1, RZ, 0x17 ;  /* 0x0000000103037811 */ /* 0x000fe200078fb8ff */
[----:B------:R-:W-:-:S05]  /*2900*/  IMAD R2, R2, -0x2000, R11 ;  /* 0xffffe00002027824 */ /* 0x000fca00078e020b */
[----:B------:R-:W-:Y:S01]  /*2910*/  ISETP.GE.U32.AND P1, PT, R2, 0x600, PT ;  /* 0x000006000200780c */ /* 0x000fe20003f26070 */
[----:B------:R-:W-:-:S12]  /*2920*/  @!P0 BRA `(.L_x_93) ;  /* 0x00000000002c8947 */ /* 0x000fd80003800000 */
[----:B------:R-:W-:Y:S02]  /*2930*/  LOP3.LUT R3, R3, 0x3, RZ, 0xc0, !PT ;  /* 0x0000000303037812 */ /* 0x000fe400078ec0ff */
[----:B------:R-:W-:Y:S02]  /*2940*/  MOV R8, R6 ;  /* 0x0000000600087202 */ /* 0x000fe40000000f00 */
[----:B------:R-:W-:-:S07]  /*2950*/  IADD3 R10, PT, PT, -R3, RZ, RZ ;  /* 0x000000ff030a7210 */ /* 0x000fce0007ffe1ff */
.L_x_94:
        /* <DEDUP_REMOVED lines=8> */
.L_x_93:
[----:B------:R-:W-:Y:S05]  /*29e0*/  BSYNC.RECONVERGENT B2 ;  /* 0x0000000000027941 */ /* 0x000fea0003800200 */
.L_x_92:
[----:B------:R-:W-:Y:S05]  /*29f0*/  @!P1 BRA `(.L_x_91) ;  /* 0x0000000000589947 */ /* 0x000fea0003800000 */
[C---:B------:R-:W-:Y:S02]  /*2a00*/  IADD3 R13, PT, PT, R8.reuse, R7, RZ ;  /* 0x00000007080d7210 */ /* 0x040fe40007ffe0ff */
[----:B------:R-:W-:-:S07]  /*2a10*/  IADD3 R7, PT, PT, R8, 0x400, RZ ;  /* 0x0000040008077810 */ /* 0x000fce0007ffe0ff */
.L_x_95:
        /* <DEDUP_REMOVED lines=20> */
.L_x_91:
[----:B------:R-:W-:Y:S05]  /*2b60*/  BSYNC.RECONVERGENT B1 ;  /* 0x0000000000017941 */ /* 0x000fea0003800200 */
.L_x_88:
        /* <DEDUP_REMOVED lines=43> */
[----:B---3--:R-:W-:-:S07]  /*2e20*/  FADD R2, R18, R19 ;  /* 0x0000001312027221 */ /* 0x008fce0000000000 */
.L_x_69:
[----:B------:R-:W-:Y:S05]  /*2e30*/  BSYNC.RECONVERGENT B0 ;  /* 0x0000000000007941 */ /* 0x000fea0003800200 */
.L_x_57:
[----:B------:R-:W-:Y:S05]  /*2e40*/  @P0 EXIT ;  /* 0x000000000000094d */ /* 0x000fea0003800000 */
[----:B------:R-:W5:Y:S02]  /*2e50*/  LDC.64 R4, c[0x0][0x388] ;  /* 0x0000e200ff047b82 */ /* 0x000f640000000a00 */
[----:B-----5:R-:W-:-:S05]  /*2e60*/  IMAD.WIDE.U32 R4, R0, 0x4, R4 ;  /* 0x0000000400047825 */ /* 0x020fca00078e0004 */
[----:B------:R-:W-:Y:S01]  /*2e70*/  STG.E desc[UR8][R4.64], R2 ;  /* 0x0000000204007986 */ /* 0x000fe2000c101908 */
[----:B------:R-:W-:Y:S05]  /*2e80*/  EXIT ;  /* 0x000000000000794d */ /* 0x000fea0003800000 */
.L_x_96:
        /* <DEDUP_REMOVED lines=15> */
.L_x_149:


//--------------------- .text._ZN3cub18CUB_300001_SM_10006detail6reduce28DeviceReduceSingleTileKernelINS2_10policy_hubIfjN4cuda3std3__44plusIvEEE10Policy1000EPfSC_jS9_ffNS7_10__identityEEEvT0_T1_T2_T3_T4_T6_ --------------------------
	.section	.text._ZN3cub18CUB_300001_SM_10006detail6reduce28DeviceReduceSingleTileKernelINS2_10policy_hubIfjN4cuda3std3__44plusIvEEE10Policy1000EPfSC_jS9_ffNS7_10__identityEEEvT0_T1_T2_T3_T4_T6_,"ax",@progbits
	.align	128
        .global         _ZN3cub18CUB_300001_SM_10006detail6reduce28DeviceReduceSingleTileKernelINS2_10policy_hubIfjN4cuda3std3__44plusIvEEE10Policy1000EPfSC_jS9_ffNS7_10__identityEEEvT0_T1_T2_T3_T4_T6_
        .type           _ZN3cub18CUB_300001_SM_10006detail6reduce28DeviceReduceSingleTileKernelINS2_10policy_hubIfjN4cuda3std3__44plusIvEEE10Policy1000EPfSC_jS9_ffNS7_10__identityEEEvT0_T1_T2_T3_T4_T6_,@function
        .size           _ZN3cub18CUB_300001_SM_10006detail6reduce28DeviceReduceSingleTileKernelINS2_10policy_hubIfjN4cuda3std3__44plusIvEEE10Policy1000EPfSC_jS9_ffNS7_10__identityEEEvT0_T1_T2_T3_T4_T6_,(.L_x_150 - _ZN3cub18CUB_300001_SM_10006detail6reduce28DeviceReduceSingleTileKernelINS2_10policy_hubIfjN4cuda3std3__44plusIvEEE10Policy1000EPfSC_jS9_ffNS7_10__identityEEEvT0_T1_T2_T3_T4_T6_)
        .other          _ZN3cub18CUB_300001_SM_10006detail6reduce28DeviceReduceSingleTileKernelINS2_10policy_hubIfjN4cuda3std3__44plusIvEEE10Policy1000EPfSC_jS9_ffNS7_10__identityEEEvT0_T1_T2_T3_T4_T6_,@"STO_CUDA_ENTRY STV_DEFAULT"
_ZN3cub18CUB_300001_SM_10006detail6reduce28DeviceReduceSingleTileKernelINS2_10policy_hubIfjN4cuda3std3__44plusIvEEE10Policy1000EPfSC_jS9_ffNS7_10__identityEEEvT0_T1_T2_T3_T4_T6_:
.text._ZN3cub18CUB_300001_SM_10006detail6reduce28DeviceReduceSingleTileKernelINS2_10policy_hubIfjN4cuda3std3__44plusIvEEE10Policy1000EPfSC_jS9_ffNS7_10__identityEEEvT0_T1_T2_T3_T4_T6_:
        /* <DEDUP_REMOVED lines=13> */
.L_x_97:
[----:B------:R-:W0:Y:S01]  /*00d0*/  LDCU UR4, c[0x0][0x380] ;  /* 0x00007000ff0477ac */ /* 0x000e220008000800 */
[----:B------:R-:W-:Y:S01]  /*00e0*/  BSSY.RECONVERGENT B0, `(.L_x_98) ;  /* 0x0000339000007945 */ /* 0x000fe20003800200 */
[----:B0-----:R-:W-:-:S09]  /*00f0*/  ULOP3.LUT UP0, URZ, UR4, 0x7, URZ, 0xc0, !UPT ;  /* 0x0000000704ff7892 */ /* 0x001fd2000f80c0ff */
[----:B------:R-:W-:Y:S05]  /*0100*/  BRA.U UP0, `(.L_x_99) ;  /* 0x00000019004c7547 */ /* 0x000fea000b800000 */
        /* <DEDUP_REMOVED lines=8> */
[----:B------:R-:W0:Y:S02]  /*0190*/  LDC.64 R2, c[0x0][0x380] ;  /* 0x0000e000ff027b82 */ /* 0x000e240000000a00 */
[----:B0-----:R-:W-:-:S05]  /*01a0*/  IMAD.WIDE.U32 R2, R5, 0x4, R2 ;  /* 0x0000000405027825 */ /* 0x001fca00078e0002 */
[----:B------:R0:W5:Y:S01]  /*01b0*/  LDG.E.CONSTANT R4, desc[UR6][R2.64] ;  /* 0x0000000602047981 */ /* 0x000162000c1e9900 */
[----:B------:R-:W-:-:S07]  /*01c0*/  IADD3 R7, PT, PT, R5, 0x200, RZ ;  /* 0x0000020005077810 */ /* 0x000fce0007ffe0ff */
.L_x_102:
[----:B------:R-:W-:Y:S05]  /*01d0*/  BSYNC.RECONVERGENT B1 ;  /* 0x0000000000017941 */ /* 0x000fea0003800200 */
.L_x_101:
[----:B------:R-:W-:Y:S01]  /*01e0*/  ISETP.GE.U32.AND P0, PT, R7, R0, PT ;  /* 0x000000000700720c */ /* 0x000fe20003f06070 */
        /* <DEDUP_REMOVED lines=15> */
.L_x_107:
        /* <DEDUP_REMOVED lines=9> */
.L_x_106:
[----:B------:R-:W-:Y:S05]  /*0370*/  BSYNC.RECONVERGENT B2 ;  /* 0x0000000000027941 */ /* 0x000fea0003800200 */
.L_x_105:
[----:B------:R-:W-:Y:S05]  /*0380*/  @!P1 BRA `(.L_x_104) ;  /* 0x0000000400509947 */ /* 0x000fea0003800000 */
[----:B------:R-:W0:Y:S01]  /*0390*/  LDC.64 R2, c[0x0][0x380] ;  /* 0x0000e000ff027b82 */ /* 0x000e220000000a00 */
[C---:B------:R-:W-:Y:S01]  /*03a0*/  IADD3 R6, PT, PT, -R7.reuse, R0, RZ ;  /* 0x0000000007067210 */ /* 0x040fe20007ffe1ff */
[----:B------:R-:W-:Y:S01]  /*03b0*/  BSSY.RECONVERGENT B2, `(.L_x_108) ;  /* 0x000002c000027945 */ /* 0x000fe20003800200 */
[----:B------:R-:W-:Y:S02]  /*03c0*/  PLOP3.LUT P0, PT, PT, PT, PT, 0x80, 0x8 ;  /* 0x000000000008781c */ /* 0x000fe40003f0f070 */
[----:B------:R-:W-:Y:S01]  /*03d0*/  ISETP.GT.AND P1, PT, R6, 0x1800, PT ;  /* 0x000018000600780c */ /* 0x000fe20003f24270 */
[----:B0-----:R-:W-:-:S12]  /*03e0*/  IMAD.WIDE.U32 R2, R7, 0x4, R2 ;  /* 0x0000000407027825 */ /* 0x001fd800078e0002 */
[----:B------:R-:W-:Y:S05]  /*03f0*/  @!P1 BRA `(.L_x_109) ;  /* 0x00000000009c9947 */ /* 0x000fea0003800000 */
[----:B------:R-:W-:Y:S02]  /*0400*/  PLOP3.LUT P0, PT, PT, PT, PT, 0x8, 0x80 ;  /* 0x000000000080781c */ /* 0x000fe40003f0e170 */
[----:B------:R-:W-:-:S11]  /*0410*/  IADD3 R10, PT, PT, R0, -0x1800, RZ ;  /* 0xffffe800000a7810 */ /* 0x000fd60007ffe0ff */
.L_x_110:
[----:B------:R-:W2:Y:S04]  /*0420*/  LDG.E.CONSTANT R17, desc[UR6][R2.64] ;  /* 0x0000000602117981 */ /* 0x000ea8000c1e9900 */
[----:B------:R-:W3:Y:S04]  /*0430*/  LDG.E.CONSTANT R18, desc[UR6][R2.64+0x800] ;  /* 0x0008000602127981 */ /* 0x000ee8000c1e9900 */
[----:B------:R-:W4:Y:S04]  /*0440*/  LDG.E.CONSTANT R20, desc[UR6][R2.64+0x1000] ;  /* 0x0010000602147981 */ /* 0x000f28000c1e9900 */
        /* <DEDUP_REMOVED lines=12> */
[----:B------:R0:W4:Y:S01]  /*0510*/  LDG.E.CONSTANT R6, desc[UR6][R2.64+0x7800] ;  /* 0x0078000602067981 */ /* 0x000122000c1e9900 */
[----:B------:R-:W-:-:S04]  /*0520*/  IADD3 R7, PT, PT, R7, 0x2000, RZ ;  /* 0x0000200007077810 */ /* 0x000fc80007ffe0ff */
[----:B------:R-:W-:Y:S02]  /*0530*/  ISETP.GE.AND P1, PT, R7, R10, PT ;  /* 0x0000000a0700720c */ /* 0x000fe40003f26270 */
[----:B0-----:R-:W-:-:S04]  /*0540*/  IADD3 R2, P2, PT, R2, 0x8000, RZ ;  /* 0x0000800002027810 */ /* 0x001fc80007f5e0ff */
[----:B------:R-:W-:Y:S01]  /*0550*/  IADD3.X R3, PT, PT, RZ, R3, RZ, P2, !PT ;  /* 0x00000003ff037210 */ /* 0x000fe200017fe4ff */
        /* <DEDUP_REMOVED lines=17> */
.L_x_109:
[----:B------:R-:W-:Y:S05]  /*0670*/  BSYNC.RECONVERGENT B2 ;  /* 0x0000000000027941 */ /* 0x000fea0003800200 */
.L_x_108:
[----:B------:R-:W-:Y:S01]  /*0680*/  IADD3 R6, PT, PT, -R7, R0, RZ ;  /* 0x0000000007067210 */ /* 0x000fe20007ffe1ff */
[----:B------:R-:W-:Y:S03]  /*0690*/  BSSY.RECONVERGENT B2, `(.L_x_111) ;  /* 0x0000019000027945 */ /* 0x000fe60003800200 */
[----:B------:R-:W-:-:S13]  /*06a0*/  ISETP.GT.AND P1, PT, R6, 0x800, PT ;  /* 0x000008000600780c */ /* 0x000fda0003f24270 */
[----:B------:R-:W-:Y:S05]  /*06b0*/  @!P1 BRA `(.L_x_112) ;  /* 0x0000000000589947 */ /* 0x000fea0003800000 */
[----:B------:R-:W2:Y:S04]  /*06c0*/  LDG.E.CONSTANT R9, desc[UR6][R2.64] ;  /* 0x0000000602097981 */ /* 0x000ea8000c1e9900 */
[----:B------:R-:W3:Y:S04]  /*06d0*/  LDG.E.CONSTANT R6, desc[UR6][R2.64+0x800] ;  /* 0x0008000602067981 */ /* 0x000ee8000c1e9900 */
[----:B------:R-:W4:Y:S04]  /*06e0*/  LDG.E.CONSTANT R11, desc[UR6][R2.64+0x1000] ;  /* 0x00100006020b7981 */ /* 0x000f28000c1e9900 */
[----:B------:R-:W4:Y:S04]  /*06f0*/  LDG.E.CONSTANT R13, desc[UR6][R2.64+0x1800] ;  /* 0x00180006020d7981 */ /* 0x000f28000c1e9900 */
[----:B------:R-:W4:Y:S04]  /*0700*/  LDG.E.CONSTANT R15, desc[UR6][R2.64+0x2000] ;  /* 0x00200006020f7981 */ /* 0x000f28000c1e9900 */
[----:B------:R-:W4:Y:S04]  /*0710*/  LDG.E.CONSTANT R17, desc[UR6][R2.64+0x2800] ;  /* 0x0028000602117981 */ /* 0x000f28000c1e9900 */
[----:B------:R-:W4:Y:S04]  /*0720*/  LDG.E.CONSTANT R19, desc[UR6][R2.64+0x3000] ;  /* 0x0030000602137981 */ /* 0x000f28000c1e9900 */
[----:B------:R0:W4:Y:S01]  /*0730*/  LDG.E.CONSTANT R21, desc[UR6][R2.64+0x3800] ;  /* 0x0038000602157981 */ /* 0x000122000c1e9900 */
[----:B------:R-:W-:-:S02]  /*0740*/  IADD3 R8, P1, PT, R2, 0x4000, RZ ;  /* 0x0000400002087810 */ /* 0x000fc40007f3e0ff */
[----:B------:R-:W-:Y:S02]  /*0750*/  PLOP3.LUT P0, PT, PT, PT, PT, 0x8, 0x80 ;  /* 0x000000000080781c */ /* 0x000fe40003f0e170 */
[----:B------:R-:W-:Y:S02]  /*0760*/  IADD3 R7, PT, PT, R7, 0x1000, RZ ;  /* 0x0000100007077810 */ /* 0x000fe40007ffe0ff */
[----:B0-----:R-:W-:Y:S01]  /*0770*/  MOV R2, R8 ;  /* 0x0000000800027202 */ /* 0x001fe20000000f00 */
[----:B--2--5:R-:W-:-:S04]  /*0780*/  FADD R9, R4, R9 ;  /* 0x0000000904097221 */ /* 0x024fc80000000000 */
[----:B---3--:R-:W-:Y:S01]  /*0790*/  FADD R6, R9, R6 ;  /* 0x0000000609067221 */ /* 0x008fe20000000000 */
[----:B------:R-:W-:-:S03]  /*07a0*/  IADD3.X R9, PT, PT, RZ, R3, RZ, P1, !PT ;  /* 0x00000003ff097210 */ /* 0x000fc60000ffe4ff */
[----:B----4-:R-:W-:Y:S01]  /*07b0*/  FADD R6, R6, R11 ;  /* 0x0000000b06067221 */ /* 0x010fe20000000000 */
[----:B------:R-:W-:-:S03]  /*07c0*/  MOV R3, R9 ;  /* 0x0000000900037202 */ /* 0x000fc60000000f00 */
[----:B------:R-:W-:-:S04]  /*07d0*/  FADD R6, R6, R13 ;  /* 0x0000000d06067221 */ /* 0x000fc80000000000 */
[----:B------:R-:W-:-:S04]  /*07e0*/  FADD R6, R6, R15 ;  /* 0x0000000f06067221 */ /* 0x000fc80000000000 */
[----:B------:R-:W-:-:S04]  /*07f0*/  FADD R6, R6, R17 ;  /* 0x0000001106067221 */ /* 0x000fc80000000000 */
[----:B------:R-:W-:-:S04]  /*0800*/  FADD R6, R6, R19 ;  /* 0x0000001306067221 */ /* 0x000fc80000000000 */
[----:B------:R-:W-:-:S07]  /*0810*/  FADD R4, R6, R21 ;  /* 0x0000001506047221 */ /* 0x000fce0000000000 */
.L_x_112:
[----:B------:R-:W-:Y:S05]  /*0820*/  BSYNC.RECONVERGENT B2 ;  /* 0x0000000000027941 */ /* 0x000fea0003800200 */
.L_x_111:
[----:B------:R-:W-:-:S13]  /*0830*/  ISETP.LT.OR P0, PT, R7, R0, P0 ;  /* 0x000000000700720c */ /* 0x000fda0000701670 */
[----:B------:R-:W-:Y:S05]  /*0840*/  @!P0 BRA `(.L_x_104) ;  /* 0x0000000000208947 */ /* 0x000fea0003800000 */
        /* <DEDUP_REMOVED lines=8> */
.L_x_104:
[----:B------:R-:W-:Y:S05]  /*08d0*/  BSYNC.RECONVERGENT B1 ;  /* 0x0000000000017941 */ /* 0x000fea0003800200 */
.L_x_103:
[----:B------:R-:W-:-:S13]  /*08e0*/  ISETP.GE.U32.AND P0, PT, R0, 0x200, PT ;  /* 0x000002000000780c */ /* 0x000fda0003f06070 */
[----:B------:R-:W-:Y:S05]  /*08f0*/  @!P0 BRA `(.L_x_113) ;  /* 0x0000000000b48947 */ /* 0x000fea0003800000 */
[----:B0----5:R-:W0:Y:S01]  /*0900*/  SHFL.DOWN P0, R3, R4, 0x1, 0x1f ;  /* 0x08201f0004037f89 */ /* 0x021e220000000000 */
        /* <DEDUP_REMOVED lines=44> */
.L_x_113:
[----:B0-----:R-:W-:-:S04]  /*0bd0*/  LOP3.LUT R2, R5, 0x3e0, RZ, 0xc0, !PT ;  /* 0x000003e005027812 */ /* 0x001fc800078ec0ff */
[----:B------:R-:W-:Y:S02]  /*0be0*/  IADD3 R3, PT, PT, R2, 0x20, RZ ;  /* 0x0000002002037810 */ /* 0x000fe40007ffe0ff */
[----:B------:R-:W-:Y:S02]  /*0bf0*/  LOP3.LUT R7, RZ, R2, RZ, 0x33, !PT ;  /* 0x00000002ff077212 */ /* 0x000fe400078e33ff */
[-C--:B------:R-:W-:Y:S01]  /*0c00*/  ISETP.GT.U32.AND P0, PT, R3, R0.reuse, PT ;  /* 0x000000000300720c */ /* 0x080fe20003f04070 */
[----:B------:R-:W0:Y:S01]  /*0c10*/  S2R R2, SR_LANEID ;  /* 0x0000000000027919 */ /* 0x000e220000000000 */
[----:B------:R-:W-:-:S04]  /*0c20*/  IADD3 R7, PT, PT, R7, R0, RZ ;  /* 0x0000000007077210 */ /* 0x000fc80007ffe0ff */
[----:B------:R-:W-:-:S06]  /*0c30*/  SEL R7, R7, 0x1f, P0 ;  /* 0x0000001f07077807 */ /* 0x000fcc0000000000 */
[----:B-----5:R-:W1:Y:S01]  /*0c40*/  SHFL.DOWN P0, R3, R4, 0x1, R7 ;  /* 0x0820000004037989 */ /* 0x020e620000000007 */
[----:B0-----:R-:W-:Y:S01]  /*0c50*/  ISETP.NE.AND P1, PT, R2, RZ, PT ;  /* 0x000000ff0200720c */ /* 0x001fe20003f25270 */
[----:B-1----:R-:W-:-:S05]  /*0c60*/  @P0 FADD R3, R3, R4 ;  /* 0x0000000403030221 */ /* 0x002fca0000000000 */
[----:B------:R-:W0:Y:S07]  /*0c70*/  SHFL.DOWN P0, R6, R3, 0x2, R7 ;  /* 0x0840000003067989 */ /* 0x000e2e0000000007 */
[----:B------:R-:W1:Y:S01]  /*0c80*/  @!P1 S2R R11, SR_CgaCtaId ;  /* 0x00000000000b9919 */ /* 0x000e620000008800 */
[----:B------:R-:W-:Y:S01]  /*0c90*/  @!P1 MOV R4, 0x400 ;  /* 0x0000040000049802 */ /* 0x000fe20000000f00 */
[----:B0-----:R-:W-:Y:S01]  /*0ca0*/  @P0 FADD R6, R3, R6 ;  /* 0x0000000603060221 */ /* 0x001fe20000000000 */
[----:B------:R-:W-:-:S04]  /*0cb0*/  @!P1 SHF.R.U32.HI R3, RZ, 0x3, R5 ;  /* 0x00000003ff039819 */ /* 0x000fc80000011605 */
[----:B------:R-:W0:Y:S01]  /*0cc0*/  SHFL.DOWN P0, R8, R6, 0x4, R7 ;  /* 0x0880000006087989 */ /* 0x000e220000000007 */
[----:B------:R-:W-:Y:S02]  /*0cd0*/  @!P1 LOP3.LUT R3, R3, 0x7c, RZ, 0xc0, !PT ;  /* 0x0000007c03039812 */ /* 0x000fe400078ec0ff */
[----:B-1----:R-:W-:-:S04]  /*0ce0*/  @!P1 LEA R4, R11, R4, 0x18 ;  /* 0x000000040b049211 */ /* 0x002fc800078ec0ff */
        /* <DEDUP_REMOVED lines=12> */
[C---:B------:R-:W-:Y:S02]  /*0db0*/  ISETP.GT.U32.AND P2, PT, R0.reuse, 0x20, PT ;  /* 0x000000200000780c */ /* 0x040fe40003f44070 */
[C---:B------:R-:W-:Y:S02]  /*0dc0*/  ISETP.GT.U32.AND P3, PT, R0.reuse, 0x40, PT ;  /* 0x000000400000780c */ /* 0x040fe40003f64070 */
[C---:B------:R-:W-:Y:S02]  /*0dd0*/  ISETP.GT.U32.AND P1, PT, R0.reuse, 0x60, PT ;  /* 0x000000600000780c */ /* 0x040fe40003f24070 */
[----:B------:R-:W-:Y:S01]  /*0de0*/  ISETP.GT.U32.AND P4, PT, R0, 0xc0, PT ;  /* 0x000000c00000780c */ /* 0x000fe20003f84070 */
[----:B0-----:R-:W-:-:S09]  /*0df0*/  ULEA UR4, UR5, UR4, 0x18 ;  /* 0x0000000405047291 */ /* 0x001fd2000f8ec0ff */
[----:B------:R-:W1:Y:S04]  /*0e00*/  LDS.128 R16, [UR4+0x10] ;  /* 0x00001004ff107984 */ /* 0x000e680008000c00 */
[----:B------:R-:W0:Y:S04]  /*0e10*/  LDS.128 R4, [UR4+0x20] ;  /* 0x00002004ff047984 */ /* 0x000e280008000c00 */
        /* <DEDUP_REMOVED lines=29> */
.L_x_100:
[----:B------:R-:W0:Y:S01]  /*0ff0*/  S2R R4, SR_TID.X ;  /* 0x0000000000047919 */ /* 0x000e220000002100 */
[----:B------:R-:W1:Y:S02]  /*1000*/  LDCU.64 UR4, c[0x0][0x380] ;  /* 0x00007000ff0477ac */ /* 0x000e640008000a00 */
[----:B-1----:R-:W-:Y:S02]  /*1010*/  MOV R2, UR4 ;  /* 0x0000000400027c02 */ /* 0x002fe40008000f00 */
[----:B------:R-:W-:Y:S02]  /*1020*/  MOV R3, UR5 ;  /* 0x0000000500037c02 */ /* 0x000fe40008000f00 */
[----:B0-----:R-:W-:-:S05]  /*1030*/  SHF.L.U32 R5, R4, 0x1, RZ ;  /* 0x0000000104057819 */ /* 0x001fca00000006ff */
        /* <DEDUP_REMOVED lines=9> */
[----:B------:R-:W-:Y:S01]  /*10d0*/  UMOV UR4, 0x2000 ;  /* 0x0000200000047882 */ /* 0x000fe20000000000 */
[----:B--2---:R-:W-:Y:S01]  /*10e0*/  FADD R23, R22, R23 ;  /* 0x0000001716177221 */ /* 0x004fe20000000000 */
[----:B------:R-:W-:-:S04]  /*10f0*/  IADD3 R22, PT, PT, R0, -0x2000, RZ ;  /* 0xffffe00000167810 */ /* 0x000fc80007ffe0ff */
[----:B------:R-:W-:Y:S01]  /*1100*/  ISETP.GE.U32.AND P0, PT, R22, 0x2000, PT ;  /* 0x000020001600780c */ /* 0x000fe20003f06070 */
[----:B---3--:R-:W-:Y:S01]  /*1110*/  FADD R20, R20, R21 ;  /* 0x0000001514147221 */ /* 0x008fe20000000000 */
        /* <DEDUP_REMOVED lines=12> */
[----:B------:R-:W-:Y:S01]  /*11e0*/  FADD R23, R15, R6 ;  /* 0x000000060f177221 */ /* 0x000fe20000000000 */
[----:B------:R-:W-:Y:S06]  /*11f0*/  @!P0 BRA `(.L_x_115) ;  /* 0x00000000008c8947 */ /* 0x000fec0003800000 */
[----:B------:R-:W0:Y:S01]  /*1200*/  LDC R0, c[0x0][0x390] ;  /* 0x0000e400ff007b82 */ /* 0x000e220000000800 */
[----:B------:R-:W-:-:S07]  /*1210*/  UMOV UR4, 0x2000 ;  /* 0x0000200000047882 */ /* 0x000fce0000000000 */
[----:B------:R-:W1:Y:S02]  /*1220*/  LDC.64 R2, c[0x0][0x380] ;  /* 0x0000e000ff027b82 */ /* 0x000e640000000a00 */
.L_x_117:
[----:B------:R-:W-:-:S05]  /*1230*/  IADD3 R25, PT, PT, R5, UR4, RZ ;  /* 0x0000000405197c10 */ /* 0x000fca000fffe0ff */
        /* <DEDUP_REMOVED lines=9> */
[----:B--2---:R-:W-:Y:S01]  /*12d0*/  FADD R6, R6, R23 ;  /* 0x0000001706067221 */ /* 0x004fe20000000000 */
[----:B---3--:R-:W-:-:S04]  /*12e0*/  FADD R7, R7, R8 ;  /* 0x0000000807077221 */ /* 0x008fc80000000000 */
[----:B------:R-:W-:Y:S01]  /*12f0*/  FADD R6, R6, R7 ;  /* 0x0000000706067221 */ /* 0x000fe20000000000 */
[----:B0-----:R-:W-:Y:S01]  /*1300*/  IADD3 R7, PT, PT, R0, -UR4, RZ ;  /* 0x8000000400077c10 */ /* 0x001fe2000fffe0ff */
[----:B----4-:R-:W-:Y:S01]  /*1310*/  FADD R8, R9, R10 ;  /* 0x0000000a09087221 */ /* 0x010fe20000000000 */
[----:B-----5:R-:W-:Y:S02]  /*1320*/  FADD R11, R11, R12 ;  /* 0x0000000c0b0b7221 */ /* 0x020fe40000000000 */
[----:B------:R-:W-:Y:S01]  /*1330*/  ISETP.GE.U32.AND P0, PT, R7, 0x2000, PT ;  /* 0x000020000700780c */ /* 0x000fe20003f06070 */
        /* <DEDUP_REMOVED lines=12> */
[----:B------:R-:W-:-:S06]  /*1400*/  UIADD3 UR4, UPT, UPT, UR4, 0x2000, URZ ;  /* 0x0000200004047890 */ /* 0x000fcc000fffe0ff */
[----:B------:R-:W-:-:S13]  /*1410*/  ISETP.LT.U32.AND P0, PT, R22, UR4, PT ;  /* 0x0000000416007c0c */ /* 0x000fda000bf01070 */
[----:B------:R-:W-:Y:S05]  /*1420*/  @!P0 BRA `(.L_x_117) ;  /* 0xfffffffc00808947 */ /* 0x000fea000383ffff */
.L_x_115:
[----:B------:R-:W-:-:S13]  /*1430*/  ISETP.LE.U32.AND P0, PT, R0, UR4, PT ;  /* 0x0000000400007c0c */ /* 0x000fda000bf03070 */
[----:B------:R-:W-:Y:S05]  /*1440*/  @P0 BRA `(.L_x_116) ;  /* 0x0000000000c80947 */ /* 0x000fea0003800000 */
[----:B------:R-:W-:Y:S01]  /*1450*/  IADD3 R5, PT, PT, R0, -UR4, RZ ;  /* 0x8000000400057c10 */ /* 0x000fe2000fffe0ff */
[----:B------:R-:W-:Y:S03]  /*1460*/  BSSY.RECONVERGENT B1, `(.L_x_116) ;  /* 0x0000030000017945 */ /* 0x000fe60003800200 */
[----:B------:R-:W-:-:S13]  /*1470*/  ISETP.GE.AND P0, PT, R4, R5, PT ;  /* 0x000000050400720c */ /* 0x000fda0003f06270 */
[----:B------:R-:W-:Y:S05]  /*1480*/  @P0 BRA `(.L_x_118) ;  /* 0x0000000000b40947 */ /* 0x000fea0003800000 */
[----:B------:R-:W-:Y:S01]  /*1490*/  LOP3.LUT R7, RZ, R4, RZ, 0x33, !PT ;  /* 0x00000004ff077212 */ /* 0x000fe200078e33ff */
[----:B------:R-:W-:Y:S03]  /*14a0*/  BSSY.RECONVERGENT B2, `(.L_x_119) ;  /* 0x0000014000027945 */ /* 0x000fe60003800200 */
[----:B------:R-:W-:-:S04]  /*14b0*/  IADD3 R7, PT, PT, R0, -UR4, R7 ;  /* 0x8000000400077c10 */ /* 0x000fc8000fffe007 */
[C---:B------:R-:W-:Y:S02]  /*14c0*/  LOP3.LUT R0, R7.reuse, 0x600, RZ, 0xc0, !PT ;  /* 0x0000060007007812 */ /* 0x040fe400078ec0ff */
[----:B------:R-:W-:Y:S02]  /*14d0*/  ISETP.GE.U32.AND P1, PT, R7, 0x600, PT ;  /* 0x000006000700780c */ /* 0x000fe40003f26070 */
[----:B------:R-:W-:Y:S02]  /*14e0*/  ISETP.NE.AND P0, PT, R0, 0x600, PT ;  /* 0x000006000000780c */ /* 0x000fe40003f05270 */
[----:B------:R-:W-:-:S11]  /*14f0*/  MOV R0, R4 ;  /* 0x0000000400007202 */ /* 0x000fd60000000f00 */
[----:B------:R-:W-:Y:S05]  /*1500*/  @!P0 BRA `(.L_x_120) ;  /* 0x0000000000348947 */ /* 0x000fea0003800000 */
[----:B------:R-:W-:Y:S02]  /*1510*/  LEA.HI R0, R7, 0x1, RZ, 0x17 ;  /* 0x0000000107007811 */ /* 0x000fe400078fb8ff */
[----:B------:R-:W-:Y:S02]  /*1520*/  IADD3 R9, PT, PT, R4, UR4, RZ ;  /* 0x0000000404097c10 */ /* 0x000fe4000fffe0ff */
[----:B------:R-:W-:Y:S02]  /*1530*/  LOP3.LUT R6, R0, 0x3, RZ, 0xc0, !PT ;  /* 0x0000000300067812 */ /* 0x000fe400078ec0ff */
[----:B------:R-:W-:Y:S02]  /*1540*/  MOV R0, R4 ;  /* 0x0000000400007202 */ /* 0x000fe40000000f00 */
[----:B------:R-:W-:-:S07]  /*1550*/  IADD3 R8, PT, PT, -R6, RZ, RZ ;  /* 0x000000ff06087210 */ /* 0x000fce0007ffe1ff */
.L_x_121:
        /* <DEDUP_REMOVED lines=8> */
.L_x_120:
[----:B------:R-:W-:Y:S05]  /*15e0*/  BSYNC.RECONVERGENT B2 ;  /* 0x0000000000027941 */ /* 0x000fea0003800200 */
.L_x_119:
[----:B------:R-:W-:Y:S05]  /*15f0*/  @!P1 BRA `(.L_x_118) ;  /* 0x0000000000589947 */ /* 0x000fea0003800000 */
[C---:B------:R-:W-:Y:S02]  /*1600*/  IADD3 R14, PT, PT, R0.reuse, 0x400, RZ ;  /* 0x00000400000e7810 */ /* 0x040fe40007ffe0ff */
[----:B------:R-:W-:-:S07]  /*1610*/  IADD3 R15, PT, PT, R0, UR4, RZ ;  /* 0x00000004000f7c10 */ /* 0x000fce000fffe0ff */
.L_x_122:
[C---:B------:R-:W-:Y:S01]  /*1620*/  IADD3 R9, PT, PT, R15.reuse, 0x200, RZ ;  /* 0x000002000f097810 */ /* 0x040fe20007ffe0ff */
        /* <DEDUP_REMOVED lines=10> */
[----:B------:R-:W-:-:S02]  /*16d0*/  IADD3 R0, PT, PT, R14, 0x400, RZ ;  /* 0x000004000e007810 */ /* 0x000fc40007ffe0ff */
[----:B------:R-:W-:Y:S02]  /*16e0*/  IADD3 R14, PT, PT, R14, 0x800, RZ ;  /* 0x000008000e0e7810 */ /* 0x000fe40007ffe0ff */
[----:B------:R-:W-:Y:S02]  /*16f0*/  ISETP.GE.AND P0, PT, R0, R5, PT ;  /* 0x000000050000720c */ /* 0x000fe40003f06270 */
[----:B------:R-:W-:Y:S01]  /*1700*/  IADD3 R15, PT, PT, R15, 0x800, RZ ;  /* 0x000008000f0f7810 */ /* 0x000fe20007ffe0ff */
[----:B--2---:R-:W-:-:S04]  /*1710*/  FADD R23, R6, R23 ;  /* 0x0000001706177221 */ /* 0x004fc80000000000 */
[----:B---3--:R-:W-:-:S04]  /*1720*/  FADD R23, R23, R8 ;  /* 0x0000000817177221 */ /* 0x008fc80000000000 */
[----:B----4-:R-:W-:-:S04]  /*1730*/  FADD R23, R23, R10 ;  /* 0x0000000a17177221 */ /* 0x010fc80000000000 */
[----:B-----5:R-:W-:Y:S01]  /*1740*/  FADD R23, R23, R12 ;  /* 0x0000000c17177221 */ /* 0x020fe20000000000 */
[----:B------:R-:W-:Y:S06]  /*1750*/  @!P0 BRA `(.L_x_122) ;  /* 0xfffffffc00b08947 */ /* 0x000fec000383ffff */
.L_x_118:
[----:B------:R-:W-:Y:S05]  /*1760*/  BSYNC.RECONVERGENT B1 ;  /* 0x0000000000017941 */ /* 0x000fea0003800200 */
.L_x_116:
        /* <DEDUP_REMOVED lines=25> */
[----:B0-----:R-:W0:Y:S04]  /*1900*/  LDS.128 R4, [UR4+0x10] ;  /* 0x00001004ff047984 */ /* 0x001e280008000c00 */
        /* <DEDUP_REMOVED lines=19> */
.L_x_99:
        /* <DEDUP_REMOVED lines=12> */
.L_x_125:
[----:B------:R-:W-:Y:S05]  /*1b00*/  BSYNC.RECONVERGENT B1 ;  /* 0x0000000000017941 */ /* 0x000fea0003800200 */
.L_x_124:
        /* <DEDUP_REMOVED lines=16> */
.L_x_130:
        /* <DEDUP_REMOVED lines=9> */
.L_x_129:
[----:B------:R-:W-:Y:S05]  /*1ca0*/  BSYNC.RECONVERGENT B2 ;  /* 0x0000000000027941 */ /* 0x000fea0003800200 */
.L_x_128:
        /* <DEDUP_REMOVED lines=10> */
.L_x_133:
        /* <DEDUP_REMOVED lines=37> */
.L_x_132:
[----:B------:R-:W-:Y:S05]  /*1fa0*/  BSYNC.RECONVERGENT B2 ;  /* 0x0000000000027941 */ /* 0x000fea0003800200 */
.L_x_131:
        /* <DEDUP_REMOVED lines=26> */
.L_x_135:
[----:B------:R-:W-:Y:S05]  /*2150*/  BSYNC.RECONVERGENT B2 ;  /* 0x0000000000027941 */ /* 0x000fea0003800200 */
.L_x_134:
        /* <DEDUP_REMOVED lines=10> */
.L_x_127:
[----:B------:R-:W-:Y:S05]  /*2200*/  BSYNC.RECONVERGENT B1 ;  /* 0x0000000000017941 */ /* 0x000fea0003800200 */
.L_x_126:
        /* <DEDUP_REMOVED lines=47> */
.L_x_136:
        /* <DEDUP_REMOVED lines=35> */
[----:B------:R-:W0:Y:S04]  /*2730*/  LDS.128 R16, [UR4+0x10] ;  /* 0x00001004ff107984 */ /* 0x000e280008000c00 */
[----:B------:R-:W1:Y:S04]  /*2740*/  LDS.128 R4, [UR4+0x20] ;  /* 0x00002004ff047984 */ /* 0x000e680008000c00 */
[----:B------:R-:W2:Y:S04]  /*2750*/  LDS.128 R8, [UR4+0x30] ;  /* 0x00003004ff087984 */ /* 0x000ea80008000c00 */
[----:B------:R-:W3:Y:S01]  /*2760*/  LDS.128 R12, [UR4+0x40] ;  /* 0x00004004ff0c7984 */ /* 0x000ee20008000c00 */
[----:B0-----:R-:W-:Y:S01]  /*2770*/  @P2 FADD R2, R2, R17 ;  /* 0x0000001102022221 */ /* 0x001fe20000000000 */
[----:B------:R-:W-:-:S03]  /*2780*/  ISETP.GT.U32.AND P2, PT, R0, 0x80, PT ;  /* 0x000000800000780c */ /* 0x000fc60003f44070 */
[----:B------:R-:W-:Y:S01]  /*2790*/  @P3 FADD R2, R2, R18 ;  /* 0x0000001202023221 */ /* 0x000fe20000000000 */
[----:B------:R-:W-:-:S03]  /*27a0*/  ISETP.GT.U32.AND P3, PT, R0, 0xa0, PT ;  /* 0x000000a00000780c */ /* 0x000fc60003f64070 */
[----:B------:R-:W-:Y:S01]  /*27b0*/  @P1 FADD R2, R2, R19 ;  /* 0x0000001302021221 */ /* 0x000fe20000000000 */
[----:B------:R-:W-:-:S05]  /*27c0*/  ISETP.GT.U32.AND P1, PT, R0, 0xe0, PT ;  /* 0x000000e00000780c */ /* 0x000fca0003f24070 */
[----:B-1----:R-:W-:Y:S01]  /*27d0*/  @P2 FADD R2, R2, R4 ;  /* 0x0000000402022221 */ /* 0x002fe20000000000 */
        /* <DEDUP_REMOVED lines=20> */
.L_x_123:
[----:B------:R-:W0:Y:S01]  /*2920*/  S2R R9, SR_TID.X ;  /* 0x0000000000097919 */ /* 0x000e220000002100 */
[----:B------:R-:W1:Y:S02]  /*2930*/  LDCU.64 UR4, c[0x0][0x380] ;  /* 0x00007000ff0477ac */ /* 0x000e640008000a00 */
[----:B-1----:R-:W-:Y:S02]  /*2940*/  MOV R4, UR4 ;  /* 0x0000000400047c02 */ /* 0x002fe40008000f00 */
[----:B------:R-:W-:-:S03]  /*2950*/  MOV R5, UR5 ;  /* 0x0000000500057c02 */ /* 0x000fc60008000f00 */
        /* <DEDUP_REMOVED lines=17> */
[----:B--2---:R-:W-:Y:S01]  /*2a70*/  FADD R8, R23, R8 ;  /* 0x0000000817087221 */ /* 0x004fe20000000000 */
[----:B---3--:R-:W-:-:S04]  /*2a80*/  FADD R11, R10, R11 ;  /* 0x0000000b0a0b7221 */ /* 0x008fc80000000000 */
[----:B------:R-:W-:Y:S01]  /*2a90*/  FADD R11, R8, R11 ;  /* 0x0000000b080b7221 */ /* 0x000fe20000000000 */
[----:B------:R-:W-:Y:S01]  /*2aa0*/  IADD3 R8, PT, PT, R0, -0x2000, RZ ;  /* 0xffffe00000087810 */ /* 0x000fe20007ffe0ff */
[----:B----4-:R-:W-:-:S03]  /*2ab0*/  FADD R12, R12, R13 ;  /* 0x0000000d0c0c7221 */ /* 0x010fc60000000000 */
[----:B------:R-:W-:Y:S01]  /*2ac0*/  ISETP.GE.U32.AND P0, PT, R8, 0x2000, PT ;  /* 0x000020000800780c */ /* 0x000fe20003f06070 */
        /* <DEDUP_REMOVED lines=14> */
[----:B------:R-:W-:-:S07]  /*2bb0*/  MOV R11, 0x2000 ;  /* 0x00002000000b7802 */ /* 0x000fce0000000f00 */
[----:B------:R-:W1:Y:S02]  /*2bc0*/  LDC.64 R4, c[0x0][0x380] ;  /* 0x0000e000ff047b82 */ /* 0x000e640000000a00 */
.L_x_139:
[----:B------:R-:W-:Y:S01]  /*2bd0*/  IMAD.WIDE.U32 R6, R11, 0x4, R2 ;  /* 0x000000040b067825 */ /* 0x000fe200078e0002 */
[----:B------:R-:W-:-:S04]  /*2be0*/  IADD3 R29, PT, PT, R9, R11, RZ ;  /* 0x0000000b091d7210 */ /* 0x000fc80007ffe0ff */
[----:B------:R-:W2:Y:S01]  /*2bf0*/  LDG.E.CONSTANT R19, desc[UR6][R6.64+0x5800] ;  /* 0x0058000606137981 */ /* 0x000ea2000c1e9900 */
[----:B-1----:R-:W-:-:S03]  /*2c00*/  IMAD.WIDE.U32 R28, R29, 0x4, R4 ;  /* 0x000000041d1c7825 */ /* 0x002fc600078e0004 */
[----:B------:R-:W2:Y:S04]  /*2c10*/  LDG.E.CONSTANT R0, desc[UR6][R6.64+0x6000] ;  /* 0x0060000606007981 */ /* 0x000ea8000c1e9900 */
[----:B------:R-:W3:Y:S04]  /*2c20*/  LDG.E.CONSTANT R22, desc[UR6][R6.64+0x1800] ;  /* 0x0018000606167981 */ /* 0x000ee8000c1e9900 */
[----:B------:R-:W3:Y:S04]  /*2c30*/  LDG.E.CONSTANT R25, desc[UR6][R6.64+0x2000] ;  /* 0x0020000606197981 */ /* 0x000ee8000c1e9900 */
        /* <DEDUP_REMOVED lines=11> */
[----:B------:R1:W5:Y:S01]  /*2cf0*/  LDG.E.CONSTANT R24, desc[UR6][R6.64+0x7800] ;  /* 0x0078000606187981 */ /* 0x000362000c1e9900 */
[----:B--2---:R-:W-:Y:S01]  /*2d00*/  FADD R19, R19, R0 ;  /* 0x0000000013137221 */ /* 0x004fe20000000000 */
[----:B0-----:R-:W-:-:S04]  /*2d10*/  MOV R0, R12 ;  /* 0x0000000c00007202 */ /* 0x001fc80000000f00 */
[----:B-1----:R-:W-:Y:S01]  /*2d20*/  IADD3 R6, PT, PT, -R11, R0, RZ ;  /* 0x000000000b067210 */ /* 0x002fe20007ffe1ff */
[----:B---3--:R-:W-:-:S03]  /*2d30*/  FADD R22, R22, R25 ;  /* 0x0000001916167221 */ /* 0x008fc60000000000 */
[----:B------:R-:W-:Y:S01]  /*2d40*/  ISETP.GE.U32.AND P0, PT, R6, 0x2000, PT ;  /* 0x000020000600780c */ /* 0x000fe20003f06070 */
[----:B----4-:R-:W-:Y:S01]  /*2d50*/  FADD R21, R21, R10 ;  /* 0x0000000a15157221 */ /* 0x010fe20000000000 */
[----:B-----5:R-:W-:-:S04]  /*2d60*/  FADD R27, R26, R27 ;  /* 0x0000001b1a1b7221 */ /* 0x020fc80000000000 */
[----:B------:R-:W-:Y:S01]  /*2d70*/  FADD R22, R22, R27 ;  /* 0x0000001b16167221 */ /* 0x000fe20000000000 */
[----:B------:R-:W-:Y:S01]  /*2d80*/  FADD R20, R20, R23 ;  /* 0x0000001714147221 */ /* 0x000fe20000000000 */
[----:B------:R-:W-:-:S04]  /*2d90*/  FADD R15, R18, R15 ;  /* 0x0000000f120f7221 */ /* 0x000fc80000000000 */
[----:B------:R-:W-:Y:S01]  /*2da0*/  FADD R15, R20, R15 ;  /* 0x0000000f140f7221 */ /* 0x000fe20000000000 */
[----:B------:R-:W-:-:S04]  /*2db0*/  FADD R16, R16, R13 ;  /* 0x0000000d10107221 */ /* 0x000fc80000000000 */
[----:B------:R-:W-:Y:S01]  /*2dc0*/  FADD R21, R21, R16 ;  /* 0x0000001015157221 */ /* 0x000fe20000000000 */
[----:B------:R-:W-:-:S04]  /*2dd0*/  FADD R14, R17, R14 ;  /* 0x0000000e110e7221 */ /* 0x000fc80000000000 */
[----:B------:R-:W-:Y:S01]  /*2de0*/  FADD R14, R19, R14 ;  /* 0x0000000e130e7221 */ /* 0x000fe20000000000 */
[----:B------:R-:W-:-:S03]  /*2df0*/  FADD R21, R21, R22 ;  /* 0x0000001615157221 */ /* 0x000fc60000000000 */
[----:B------:R-:W-:-:S04]  /*2e00*/  FADD R14, R15, R14 ;  /* 0x0000000e0f0e7221 */ /* 0x000fc80000000000 */
[----:B------:R-:W-:-:S04]  /*2e10*/  FADD R21, R21, R14 ;  /* 0x0000000e15157221 */ /* 0x000fc80000000000 */
[----:B------:R-:W-:Y:S01]  /*2e20*/  FADD R10, R24, R21 ;  /* 0x00000015180a7221 */ /* 0x000fe20000000000 */
[----:B------:R-:W-:Y:S06]  /*2e30*/  @!P0 BRA `(.L_x_138) ;  /* 0x0000000000dc8947 */ /* 0x000fec0003800000 */
[----:B------:R-:W-:-:S04]  /*2e40*/  IADD3 R11, PT, PT, R11, 0x2000, RZ ;  /* 0x000020000b0b7810 */ /* 0x000fc80007ffe0ff */
[----:B------:R-:W-:-:S13]  /*2e50*/  ISETP.GT.U32.AND P0, PT, R11, R8, PT ;  /* 0x000000080b00720c */ /* 0x000fda0003f04070 */
[----:B------:R-:W-:Y:S05]  /*2e60*/  @!P0 BRA `(.L_x_139) ;  /* 0xfffffffc00588947 */ /* 0x000fea000383ffff */
.L_x_137:
[----:B------:R-:W-:-:S13]  /*2e70*/  ISETP.GE.U32.AND P0, PT, R11, R0, PT ;  /* 0x000000000b00720c */ /* 0x000fda0003f06070 */
[----:B------:R-:W-:Y:S05]  /*2e80*/  @P0 BRA `(.L_x_138) ;  /* 0x0000000000c80947 */ /* 0x000fea0003800000 */
[----:B------:R-:W-:Y:S01]  /*2e90*/  IADD3 R2, PT, PT, -R11, R0, RZ ;  /* 0x000000000b027210 */ /* 0x000fe20007ffe1ff */
[----:B------:R-:W-:Y:S03]  /*2ea0*/  BSSY.RECONVERGENT B1, `(.L_x_138) ;  /* 0x0000030000017945 */ /* 0x000fe60003800200 */
[----:B------:R-:W-:-:S13]  /*2eb0*/  ISETP.GE.AND P0, PT, R9, R2, PT ;  /* 0x000000020900720c */ /* 0x000fda0003f06270 */
[----:B------:R-:W-:Y:S05]  /*2ec0*/  @P0 BRA `(.L_x_140) ;  /* 0x0000000000b40947 */ /* 0x000fea0003800000 */
[----:B------:R-:W-:Y:S01]  /*2ed0*/  LOP3.LUT R3, RZ, R9, RZ, 0x33, !PT ;  /* 0x00000009ff037212 */ /* 0x000fe200078e33ff */
[----:B------:R-:W-:Y:S03]  /*2ee0*/  BSSY.RECONVERGENT B2, `(.L_x_141) ;  /* 0x0000014000027945 */ /* 0x000fe60003800200 */
[----:B------:R-:W-:-:S04]  /*2ef0*/  IADD3 R3, PT, PT, -R11, R0, R3 ;  /* 0x000000000b037210 */ /* 0x000fc80007ffe103 */
[C---:B------:R-:W-:Y:S02]  /*2f00*/  LOP3.LUT R0, R3.reuse, 0x600, RZ, 0xc0, !PT ;  /* 0x0000060003007812 */ /* 0x040fe400078ec0ff */
[----:B------:R-:W-:Y:S02]  /*2f10*/  ISETP.GE.U32.AND P1, PT, R3, 0x600, PT ;  /* 0x000006000300780c */ /* 0x000fe40003f26070 */
[----:B------:R-:W-:Y:S02]  /*2f20*/  ISETP.NE.AND P0, PT, R0, 0x600, PT ;  /* 0x000006000000780c */ /* 0x000fe40003f05270 */
[----:B------:R-:W-:-:S11]  /*2f30*/  MOV R0, R9 ;  /* 0x0000000900007202 */ /* 0x000fd60000000f00 */
[----:B------:R-:W-:Y:S05]  /*2f40*/  @!P0 BRA `(.L_x_142) ;  /* 0x0000000000348947 */ /* 0x000fea0003800000 */
[----:B------:R-:W-:Y:S02]  /*2f50*/  LEA.HI R0, R3, 0x1, RZ, 0x17 ;  /* 0x0000000103007811 */ /* 0x000fe400078fb8ff */
[----:B------:R-:W-:Y:S02]  /*2f60*/  IADD3 R13, PT, PT, R9, R11, RZ ;  /* 0x0000000b090d7210 */ /* 0x000fe40007ffe0ff */
[----:B------:R-:W-:Y:S02]  /*2f70*/  LOP3.LUT R3, R0, 0x3, RZ, 0xc0, !PT ;  /* 0x0000000300037812 */ /* 0x000fe400078ec0ff */
[----:B------:R-:W-:Y:S02]  /*2f80*/  MOV R0, R9 ;  /* 0x0000000900007202 */ /* 0x000fe40000000f00 */
[----:B------:R-:W-:-:S07]  /*2f90*/  IADD3 R3, PT, PT, -R3, RZ, RZ ;  /* 0x000000ff03037210 */ /* 0x000fce0007ffe1ff */
.L_x_143:
        /* <DEDUP_REMOVED lines=8> */
.L_x_142:
[----:B------:R-:W-:Y:S05]  /*3020*/  BSYNC.RECONVERGENT B2 ;  /* 0x0000000000027941 */ /* 0x000fea0003800200 */
.L_x_141:
[----:B------:R-:W-:Y:S05]  /*3030*/  @!P1 BRA `(.L_x_140) ;  /* 0x0000000000589947 */ /* 0x000fea0003800000 */
[C---:B------:R-:W-:Y:S02]  /*3040*/  IADD3 R11, PT, PT, R0.reuse, R11, RZ ;  /* 0x0000000b000b7210 */ /* 0x040fe40007ffe0ff */
[----:B------:R-:W-:-:S07]  /*3050*/  IADD3 R0, PT, PT, R0, 0x400, RZ ;  /* 0x0000040000007810 */ /* 0x000fce0007ffe0ff */
.L_x_144:
        /* <DEDUP_REMOVED lines=20> */
.L_x_140:
[----:B------:R-:W-:Y:S05]  /*31a0*/  BSYNC.RECONVERGENT B1 ;  /* 0x0000000000017941 */ /* 0x000fea0003800200 */
.L_x_138:
        /* <DEDUP_REMOVED lines=44> */
.L_x_114:
[----:B------:R-:W-:Y:S05]  /*3470*/  BSYNC.RECONVERGENT B0 ;  /* 0x0000000000007941 */ /* 0x000fea0003800200 */
.L_x_98:
[----:B------:R-:W-:Y:S05]  /*3480*/  @P0 EXIT ;  /* 0x000000000000094d */ /* 0x000fea0003800000 */
[----:B------:R-:W5:Y:S01]  /*3490*/  LDC.64 R4, c[0x0][0x388] ;  /* 0x0000e200ff047b82 */ /* 0x000f620000000a00 */
[----:B------:R-:W0:Y:S02]  /*34a0*/  LDCU UR4, c[0x0][0x398] ;  /* 0x00007300ff0477ac */ /* 0x000e240008000800 */
[----:B01234-:R-:W-:-:S05]  /*34b0*/  FADD R3, R2, UR4 ;  /* 0x0000000402037e21 */ /* 0x01ffca0008000000 */
[----:B-----5:R-:W-:Y:S01]  /*34c0*/  STG.E desc[UR6][R4.64], R3 ;  /* 0x0000000304007986 */ /* 0x020fe2000c101906 */
[----:B------:R-:W-:Y:S05]  /*34d0*/  EXIT ;  /* 0x000000000000794d */ /* 0x000fea0003800000 */
.L_x_145:
        /* <DEDUP_REMOVED lines=10> */
.L_x_150:


//--------------------- .text._ZN3cub18CUB_300001_SM_10006detail11EmptyKernelIvEEvv --------------------------
	.section	.text._ZN3cub18CUB_300001_SM_10006detail11EmptyKernelIvEEvv,"ax",@progbits
	.align	128
        .global         _ZN3cub18CUB_300001_SM_10006detail11EmptyKernelIvEEvv
        .type           _ZN3cub18CUB_300001_SM_10006detail11EmptyKernelIvEEvv,@function
        .size           _ZN3cub18CUB_300001_SM_10006detail11EmptyKernelIvEEvv,(.L_x_151 - _ZN3cub18CUB_300001_SM_10006detail11EmptyKernelIvEEvv)
        .other          _ZN3cub18CUB_300001_SM_10006detail11EmptyKernelIvEEvv,@"STO_CUDA_ENTRY STV_DEFAULT"
_ZN3cub18CUB_300001_SM_10006detail11EmptyKernelIvEEvv:
.text._ZN3cub18CUB_300001_SM_10006detail11EmptyKernelIvEEvv:
[----:B------:R-:W-:Y:S01]  /*0000*/  LDC R1, c[0x0][0x37c] ;  /* 0x0000df00ff017b82 */ /* 0x000fe20000000800 */
[----:B------:R-:W-:Y:S05]  /*0010*/  EXIT ;  /* 0x000000000000794d */ /* 0x000fea0003800000 */
.L_x_146:
        /* <DEDUP_REMOVED lines=14> */
.L_x_151:


//--------------------- .text._Z10initializePfi   --------------------------
	.section	.text._Z10initializePfi,"ax",@progbits
	.align	128
        .global         _Z10initializePfi
        .type           _Z10initializePfi,@function
        .size           _Z10initializePfi,(.L_x_152 - _Z10initializePfi)
        .other          _Z10initializePfi,@"STO_CUDA_ENTRY STV_DEFAULT"
_Z10initializePfi:
.text._Z10initializePfi:
[----:B------:R-:W-:Y:S01]  /*0000*/  LDC R1, c[0x0][0x37c] ;  /* 0x0000df00ff017b82 */ /* 0x000fe20000000800 */
[----:B------:R-:W0:Y:S07]  /*0010*/  S2R R0, SR_TID.X ;  /* 0x0000000000007919 */ /* 0x000e2e0000002100 */
[----:B------:R-:W0:Y:S01]  /*0020*/  S2UR UR4, SR_CTAID.X ;  /* 0x00000000000479c3 */ /* 0x000e220000002500 */
[----:B------:R-:W1:Y:S07]  /*0030*/  LDCU UR5, c[0x0][0x388] ;  /* 0x00007100ff0577ac */ /* 0x000e6e0008000800 */
[----:B------:R-:W0:Y:S02]  /*0040*/  LDC R3, c[0x0][0x360] ;  /* 0x0000d800ff037b82 */ /* 0x000e240000000800 */
[----:B0-----:R-:W-:Y:S01]  /*0050*/  IMAD R0, R3, UR4, R0 ;  /* 0x0000000403007c24 */ /* 0x001fe2000f8e0200 */
[----:B-1----:R-:W-:-:S04]  /*0060*/  USHF.R.S32.HI UR4, URZ, 0x1f, UR5 ;  /* 0x0000001fff047899 */ /* 0x002fc80008011405 */
[----:B------:R-:W-:-:S04]  /*0070*/  ISETP.GE.U32.AND P0, PT, R0, UR5, PT ;  /* 0x0000000500007c0c */ /* 0x000fc8000bf06070 */
[----:B------:R-:W-:-:S13]  /*0080*/  ISETP.GE.AND.EX P0, PT, RZ, UR4, PT, P0 ;  /* 0x00000004ff007c0c */ /* 0x000fda000bf06300 */
[----:B------:R-:W-:Y:S05]  /*0090*/  @P0 EXIT ;  /* 0x000000000000094d */ /* 0x000fea0003800000 */
[----:B------:R-:W0:Y:S01]  /*00a0*/  LDCU.64 UR6, c[0x0][0x380] ;  /* 0x00007000ff0677ac */ /* 0x000e220008000a00 */
[----:B------:R-:W-:Y:S01]  /*00b0*/  IMAD.MOV.U32 R5, RZ, RZ, 0x453b8000 ;  /* 0x453b8000ff057424 */ /* 0x000fe200078e00ff */
[----:B------:R-:W1:Y:S01]  /*00c0*/  LDCU.64 UR4, c[0x0][0x358] ;  /* 0x00006b00ff0477ac */ /* 0x000e620008000a00 */
[----:B0-----:R-:W-:-:S04]  /*00d0*/  LEA R2, P0, R0, UR6, 0x2 ;  /* 0x0000000600027c11 */ /* 0x001fc8000f8010ff */
[----:B------:R-:W-:-:S05]  /*00e0*/  LEA.HI.X R3, R0, UR7, RZ, 0x2, P0 ;  /* 0x0000000700037c11 */ /* 0x000fca00080f14ff */
[----:B-1----:R-:W-:Y:S01]  /*00f0*/  STG.E desc[UR4][R2.64], R5 ;  /* 0x0000000502007986 */ /* 0x002fe2000c101904 */
[----:B------:R-:W-:Y:S05]  /*0100*/  EXIT ;  /* 0x000000000000794d */ /* 0x000fea0003800000 */
.L_x_147:
        /* <DEDUP_REMOVED lines=15> */
.L_x_152:


//--------------------- .nv.shared._ZN3cub18CUB_300001_SM_10006detail6reduce28DeviceReduceSingleTileKernelINS2_10policy_hubIfjN4cuda3std3__44plusIvEEE10Policy1000EPfSC_iS9_ffNS7_10__identityEEEvT0_T1_T2_T3_T4_T6_ --------------------------
	.section	.nv.shared._ZN3cub18CUB_300001_SM_10006detail6reduce28DeviceReduceSingleTileKernelINS2_10policy_hubIfjN4cuda3std3__44plusIvEEE10Policy1000EPfSC_iS9_ffNS7_10__identityEEEvT0_T1_T2_T3_T4_T6_,"aw",@nobits
	.sectionflags	@""
	.align	4
.nv.shared._ZN3cub18CUB_300001_SM_10006detail6reduce28DeviceReduceSingleTileKernelINS2_10policy_hubIfjN4cuda3std3__44plusIvEEE10Policy1000EPfSC_iS9_ffNS7_10__identityEEEvT0_T1_T2_T3_T4_T6_:
	.zero		1108


//--------------------- .nv.shared.reserved.0     --------------------------
	.section	.nv.shared.reserved.0,"aw",@nobits
	.weak		__nv_reservedSMEM_offset_0_alias
	.size		__nv_reservedSMEM_offset_0_alias, 0, 64
	.other		__nv_reservedSMEM_offset_0_alias,@"STO_CUDA_RESERVED_SHARED STV_DEFAULT"
__nv_reservedSMEM_offset_0_alias:
	.zero		0
	.zero		64


//--------------------- .nv.global                --------------------------
	.section	.nv.global,"aw",@nobits
.nv.global:
	.type		_ZN34_INTERNAL_41e90443_4_k_cu_d065992e6thrust24THRUST_300001_SM_1000_NS12placeholders2_5E,@object
	.size		_ZN34_INTERNAL_41e90443_4_k_cu_d065992e6thrust24THRUST_300001_SM_1000_NS12placeholders2_5E,(_ZN34_INTERNAL_41e90443_4_k_cu_d065992e4cuda3std3__45__cpo6cbeginE - _ZN34_INTERNAL_41e90443_4_k_cu_d065992e6thrust24THRUST_300001_SM_1000_NS12placeholders2_5E)
_ZN34_INTERNAL_41e90443_4_k_cu_d065992e6thrust24THRUST_300001_SM_1000_NS12placeholders2_5E:
	.zero		1
	.type		_ZN34_INTERNAL_41e90443_4_k_cu_d065992e4cuda3std3__45__cpo6cbeginE,@object
	.size		_ZN34_INTERNAL_41e90443_4_k_cu_d065992e4cuda3std3__45__cpo6cbeginE,(_ZN34_INTERNAL_41e90443_4_k_cu_d065992e4cuda3std6ranges3__45__cpo6cbeginE - _ZN34_INTERNAL_41e90443_4_k_cu_d065992e4cuda3std3__45__cpo6cbeginE)
_ZN34_INTERNAL_41e90443_4_k_cu_d065992e4cuda3std3__45__cpo6cbeginE:
	.zero		1
	.type		_ZN34_INTERNAL_41e90443_4_k_cu_d065992e4cuda3std6ranges3__45__cpo6cbeginE,@object
	.size		_ZN34_INTERNAL_41e90443_4_k_cu_d065992e4cuda3std6ranges3__45__cpo6cbeginE,(_ZN34_INTERNAL_41e90443_4_k_cu_d065992e4cuda3std3__48in_placeE - _ZN34_INTERNAL_41e90443_4_k_cu_d065992e4cuda3std6ranges3__45__cpo6cbeginE)
_ZN34_INTERNAL_41e90443_4_k_cu_d065992e4cuda3std6ranges3__45__cpo6cbeginE:
	.zero		1
	.type		_ZN34_INTERNAL_41e90443_4_k_cu_d065992e4cuda3std3__48in_placeE,@object
	.size		_ZN34_INTERNAL_41e90443_4_k_cu_d065992e4cuda3std3__48in_placeE,(_ZN34_INTERNAL_41e90443_4_k_cu_d065992e4cuda3std6ranges3__45__cpo4sizeE - _ZN34_INTERNAL_41e90443_4_k_cu_d065992e4cuda3std3__48in_placeE)
_ZN34_INTERNAL_41e90443_4_k_cu_d065992e4cuda3std3__48in_placeE:
	.zero		1
	.type		_ZN34_INTERNAL_41e90443_4_k_cu_d065992e4cuda3std6ranges3__45__cpo4sizeE,@object
	.size		_ZN34_INTERNAL_41e90443_4_k_cu_d065992e4cuda3std6ranges3__45__cpo4sizeE,(_ZN34_INTERNAL_41e90443_4_k_cu_d065992e6thrust24THRUST_300001_SM_1000_NS12placeholders2_9E - _ZN34_INTERNAL_41e90443_4_k_cu_d065992e4cuda3std6ranges3__45__cpo4sizeE)
_ZN34_INTERNAL_41e90443_4_k_cu_d065992e4cuda3std6ranges3__45__cpo4sizeE:
	.zero		1
	.type		_ZN34_INTERNAL_41e90443_4_k_cu_d065992e6thrust24THRUST_300001_SM_1000_NS12placeholders2_9E,@object
	.size		_ZN34_INTERNAL_41e90443_4_k_cu_d065992e6thrust24THRUST_300001_SM_1000_NS12placeholders2_9E,(_ZN34_INTERNAL_41e90443_4_k_cu_d065992e4cuda3std3__45__cpo7crbeginE - _ZN34_INTERNAL_41e90443_4_k_cu_d065992e6thrust24THRUST_300001_SM_1000_NS12placeholders2_9E)
_ZN34_INTERNAL_41e90443_4_k_cu_d065992e6thrust24THRUST_300001_SM_1000_NS12placeholders2_9E:
	.zero		1
	.type		_ZN34_INTERNAL_41e90443_4_k_cu_d065992e4cuda3std3__45__cpo7crbeginE,@object
	.size		_ZN34_INTERNAL_41e90443_4_k_cu_d065992e4cuda3std3__45__cpo7crbeginE,(_ZN34_INTERNAL_41e90443_4_k_cu_d065992e4cuda3std6ranges3__45__cpo4nextE - _ZN34_INTERNAL_41e90443_4_k_cu_d065992e4cuda3std3__45__cpo7crbeginE)
_ZN34_INTERNAL_41e90443_4_k_cu_d065992e4cuda3std3__45__cpo7crbeginE:
	.zero		1
	.type		_ZN34_INTERNAL_41e90443_4_k_cu_d065992e4cuda3std6ranges3__45__cpo4nextE,@object
	.size		_ZN34_INTERNAL_41e90443_4_k_cu_d065992e4cuda3std6ranges3__45__cpo4nextE,(_ZN34_INTERNAL_41e90443_4_k_cu_d065992e4cuda3std6ranges3__45__cpo4swapE - _ZN34_INTERNAL_41e90443_4_k_cu_d065992e4cuda3std6ranges3__45__cpo4nextE)
_ZN34_INTERNAL_41e90443_4_k_cu_d065992e4cuda3std6ranges3__45__cpo4nextE:
	.zero		1
	.type		_ZN34_INTERNAL_41e90443_4_k_cu_d065992e4cuda3std6ranges3__45__cpo4swapE,@object
	.size		_ZN34_INTERNAL_41e90443_4_k_cu_d065992e4cuda3std6ranges3__45__cpo4swapE,(_ZN34_INTERNAL_41e90443_4_k_cu_d065992e6thrust24THRUST_300001_SM_1000_NS12placeholders2_1E - _ZN34_INTERNAL_41e90443_4_k_cu_d065992e4cuda3std6ranges3__45__cpo4swapE)
_ZN34_INTERNAL_41e90443_4_k_cu_d065992e4cuda3std6ranges3__45__cpo4swapE:
	.zero		1
	.type		_ZN34_INTERNAL_41e90443_4_k_cu_d065992e6thrust24THRUST_300001_SM_1000_NS12placeholders2_1E,@object
	.size		_ZN34_INTERNAL_41e90443_4_k_cu_d065992e6thrust24THRUST_300001_SM_1000_NS12placeholders2_1E,(_ZN34_INTERNAL_41e90443_4_k_cu_d065992e6thrust24THRUST_300001_SM_1000_NS12placeholders2_3E - _ZN34_INTERNAL_41e90443_4_k_cu_d065992e6thrust24THRUST_300001_SM_1000_NS12placeholders2_1E)
_ZN34_INTERNAL_41e90443_4_k_cu_d065992e6thrust24THRUST_300001_SM_1000_NS12placeholders2_1E:
	.zero		1
	.type		_ZN34_INTERNAL_41e90443_4_k_cu_d065992e6thrust24THRUST_300001_SM_1000_NS12placeholders2_3E,@object
	.size		_ZN34_INTERNAL_41e90443_4_k_cu_d065992e6thrust24THRUST_300001_SM_1000_NS12placeholders2_3E,(_ZN34_INTERNAL_41e90443_4_k_cu_d065992e4cuda3std3__45__cpo5beginE - _ZN34_INTERNAL_41e90443_4_k_cu_d065992e6thrust24THRUST_300001_SM_1000_NS12placeholders2_3E)
_ZN34_INTERNAL_41e90443_4_k_cu_d065992e6thrust24THRUST_300001_SM_1000_NS12placeholders2_3E:
	.zero		1
	.type		_ZN34_INTERNAL_41e90443_4_k_cu_d065992e4cuda3std3__45__cpo5beginE,@object
	.size		_ZN34_INTERNAL_41e90443_4_k_cu_d065992e4cuda3std3__45__cpo5beginE,(_ZN34_INTERNAL_41e90443_4_k_cu_d065992e4cuda3std6ranges3__45__cpo5beginE - _ZN34_INTERNAL_41e90443_4_k_cu_d065992e4cuda3std3__45__cpo5beginE)
_ZN34_INTERNAL_41e90443_4_k_cu_d065992e4cuda3std3__45__cpo5beginE:
	.zero		1
	.type		_ZN34_INTERNAL_41e90443_4_k_cu_d065992e4cuda3std6ranges3__45__cpo5beginE,@object
	.size		_ZN34_INTERNAL_41e90443_4_k_cu_d065992e4cuda3std6ranges3__45__cpo5beginE,(_ZN34_INTERNAL_41e90443_4_k_cu_d065992e4cuda3std3__436_GLOBAL__N__41e90443_4_k_cu_d065992e6ignoreE - _ZN34_INTERNAL_41e90443_4_k_cu_d065992e4cuda3std6ranges3__45__cpo5beginE)
_ZN34_INTERNAL_41e90443_4_k_cu_d065992e4cuda3std6ranges3__45__cpo5beginE:
	.zero		1
	.type		_ZN34_INTERNAL_41e90443_4_k_cu_d065992e4cuda3std3__436_GLOBAL__N__41e90443_4_k_cu_d065992e6ignoreE,@object
	.size		_ZN34_INTERNAL_41e90443_4_k_cu_d065992e4cuda3std3__436_GLOBAL__N__41e90443_4_k_cu_d065992e6ignoreE,(_ZN34_INTERNAL_41e90443_4_k_cu_d065992e4cuda3std6ranges3__45__cpo4dataE - _ZN34_INTERNAL_41e90443_4_k_cu_d065992e4cuda3std3__436_GLOBAL__N__41e90443_4_k_cu_d065992e6ignoreE)
_ZN34_INTERNAL_41e90443_4_k_cu_d065992e4cuda3std3__436_GLOBAL__N__41e90443_4_k_cu_d065992e6ignoreE:
	.zero		1
	.type		_ZN34_INTERNAL_41e90443_4_k_cu_d065992e4cuda3std6ranges3__45__cpo4dataE,@object
	.size		_ZN34_INTERNAL_41e90443_4_k_cu_d065992e4cuda3std6ranges3__45__cpo4dataE,(_ZN34_INTERNAL_41e90443_4_k_cu_d065992e6thrust24THRUST_300001_SM_1000_NS12placeholders2_7E - _ZN34_INTERNAL_41e90443_4_k_cu_d065992e4cuda3std6ranges3__45__cpo4dataE)
_ZN34_INTERNAL_41e90443_4_k_cu_d065992e4cuda3std6ranges3__45__cpo4dataE:
	.zero		1
	.type		_ZN34_INTERNAL_41e90443_4_k_cu_d065992e6thrust24THRUST_300001_SM_1000_NS12placeholders2_7E,@object
	.size		_ZN34_INTERNAL_41e90443_4_k_cu_d065992e6thrust24THRUST_300001_SM_1000_NS12placeholders2_7E,(_ZN34_INTERNAL_41e90443_4_k_cu_d065992e4cuda3std3__45__cpo6rbeginE - _ZN34_INTERNAL_41e90443_4_k_cu_d065992e6thrust24THRUST_300001_SM_1000_NS12placeholders2_7E)
_ZN34_INTERNAL_41e90443_4_k_cu_d065992e6thrust24THRUST_300001_SM_1000_NS12placeholders2_7E:
	.zero		1
	.type		_ZN34_INTERNAL_41e90443_4_k_cu_d065992e4cuda3std3__45__cpo6rbeginE,@object
	.size		_ZN34_INTERNAL_41e90443_4_k_cu_d065992e4cuda3std3__45__cpo6rbeginE,(_ZN34_INTERNAL_41e90443_4_k_cu_d065992e4cuda3std6ranges3__45__cpo7advanceE - _ZN34_INTERNAL_41e90443_4_k_cu_d065992e4cuda3std3__45__cpo6rbeginE)
_ZN34_INTERNAL_41e90443_4_k_cu_d065992e4cuda3std3__45__cpo6rbeginE:
	.zero		1
	.type		_ZN34_INTERNAL_41e90443_4_k_cu_d065992e4cuda3std6ranges3__45__cpo7advanceE,@object
	.size		_ZN34_INTERNAL_41e90443_4_k_cu_d065992e4cuda3std6ranges3__45__cpo7advanceE,(_ZN34_INTERNAL_41e90443_4_k_cu_d065992e4cuda3std3__47nulloptE - _ZN34_INTERNAL_41e90443_4_k_cu_d065992e4cuda3std6ranges3__45__cpo7advanceE)
_ZN34_INTERNAL_41e90443_4_k_cu_d065992e4cuda3std6ranges3__45__cpo7advanceE:
	.zero		1
	.type		_ZN34_INTERNAL_41e90443_4_k_cu_d065992e4cuda3std3__47nulloptE,@object
	.size		_ZN34_INTERNAL_41e90443_4_k_cu_d065992e4cuda3std3__47nulloptE,(_ZN34_INTERNAL_41e90443_4_k_cu_d065992e4cuda3std6ranges3__45__cpo8distanceE - _ZN34_INTERNAL_41e90443_4_k_cu_d065992e4cuda3std3__47nulloptE)
_ZN34_INTERNAL_41e90443_4_k_cu_d065992e4cuda3std3__47nulloptE:
	.zero		1
	.type		_ZN34_INTERNAL_41e90443_4_k_cu_d065992e4cuda3std6ranges3__45__cpo8distanceE,@object
	.size		_ZN34_INTERNAL_41e90443_4_k_cu_d065992e4cuda3std6ranges3__45__cpo8distanceE,(_ZN34_INTERNAL_41e90443_4_k_cu_d065992e6thrust24THRUST_300001_SM_1000_NS12placeholders2_6E - _ZN34_INTERNAL_41e90443_4_k_cu_d065992e4cuda3std6ranges3__45__cpo8distanceE)
_ZN34_INTERNAL_41e90443_4_k_cu_d065992e4cuda3std6ranges3__45__cpo8distanceE:
	.zero		1
	.type		_ZN34_INTERNAL_41e90443_4_k_cu_d065992e6thrust24THRUST_300001_SM_1000_NS12placeholders2_6E,@object
	.size		_ZN34_INTERNAL_41e90443_4_k_cu_d065992e6thrust24THRUST_300001_SM_1000_NS12placeholders2_6E,(_ZN34_INTERNAL_41e90443_4_k_cu_d065992e4cuda3std3__45__cpo4cendE - _ZN34_INTERNAL_41e90443_4_k_cu_d065992e6thrust24THRUST_300001_SM_1000_NS12placeholders2_6E)
_ZN34_INTERNAL_41e90443_4_k_cu_d065992e6thrust24THRUST_300001_SM_1000_NS12placeholders2_6E:
	.zero		1
	.type		_ZN34_INTERNAL_41e90443_4_k_cu_d065992e4cuda3std3__45__cpo4cendE,@object
	.size		_ZN34_INTERNAL_41e90443_4_k_cu_d065992e4cuda3std3__45__cpo4cendE,(_ZN34_INTERNAL_41e90443_4_k_cu_d065992e4cuda3std6ranges3__45__cpo4cendE - _ZN34_INTERNAL_41e90443_4_k_cu_d065992e4cuda3std3__45__cpo4cendE)
_ZN34_INTERNAL_41e90443_4_k_cu_d065992e4cuda3std3__45__cpo4cendE:
	.zero		1
	.type		_ZN34_INTERNAL_41e90443_4_k_cu_d065992e4cuda3std6ranges3__45__cpo4cendE,@object
	.size		_ZN34_INTERNAL_41e90443_4_k_cu_d065992e4cuda3std6ranges3__45__cpo4cendE,(_ZN34_INTERNAL_41e90443_4_k_cu_d065992e4cuda3std3__420unreachable_sentinelE - _ZN34_INTERNAL_41e90443_4_k_cu_d065992e4cuda3std6ranges3__45__cpo4cendE)
_ZN34_INTERNAL_41e90443_4_k_cu_d065992e4cuda3std6ranges3__45__cpo4cendE:
	.zero		1
	.type		_ZN34_INTERNAL_41e90443_4_k_cu_d065992e4cuda3std3__420unreachable_sentinelE,@object
	.size		_ZN34_INTERNAL_41e90443_4_k_cu_d065992e4cuda3std3__420unreachable_sentinelE,(_ZN34_INTERNAL_41e90443_4_k_cu_d065992e4cuda3std6ranges3__45__cpo5ssizeE - _ZN34_INTERNAL_41e90443_4_k_cu_d065992e4cuda3std3__420unreachable_sentinelE)
_ZN34_INTERNAL_41e90443_4_k_cu_d065992e4cuda3std3__420unreachable_sentinelE:
	.zero		1
	.type		_ZN34_INTERNAL_41e90443_4_k_cu_d065992e4cuda3std6ranges3__45__cpo5ssizeE,@object
	.size		_ZN34_INTERNAL_41e90443_4_k_cu_d065992e4cuda3std6ranges3__45__cpo5ssizeE,(_ZN34_INTERNAL_41e90443_4_k_cu_d065992e6thrust24THRUST_300001_SM_1000_NS12placeholders3_10E - _ZN34_INTERNAL_41e90443_4_k_cu_d065992e4cuda3std6ranges3__45__cpo5ssizeE)
_ZN34_INTERNAL_41e90443_4_k_cu_d065992e4cuda3std6ranges3__45__cpo5ssizeE:
	.zero		1
	.type		_ZN34_INTERNAL_41e90443_4_k_cu_d065992e6thrust24THRUST_300001_SM_1000_NS12placeholders3_10E,@object
	.size		_ZN34_INTERNAL_41e90443_4_k_cu_d065992e6thrust24THRUST_300001_SM_1000_NS12placeholders3_10E,(_ZN34_INTERNAL_41e90443_4_k_cu_d065992e4cuda3std3__45__cpo5crendE - _ZN34_INTERNAL_41e90443_4_k_cu_d065992e6thrust24THRUST_300001_SM_1000_NS12placeholders3_10E)
_ZN34_INTERNAL_41e90443_4_k_cu_d065992e6thrust24THRUST_300001_SM_1000_NS12placeholders3_10E:
	.zero		1
	.type		_ZN34_INTERNAL_41e90443_4_k_cu_d065992e4cuda3std3__45__cpo5crendE,@object
	.size		_ZN34_INTERNAL_41e90443_4_k_cu_d065992e4cuda3std3__45__cpo5crendE,(_ZN34_INTERNAL_41e90443_4_k_cu_d065992e4cuda3std6ranges3__45__cpo4prevE - _ZN34_INTERNAL_41e90443_4_k_cu_d065992e4cuda3std3__45__cpo5crendE)
_ZN34_INTERNAL_41e90443_4_k_cu_d065992e4cuda3std3__45__cpo5crendE:
	.zero		1
	.type		_ZN34_INTERNAL_41e90443_4_k_cu_d065992e4cuda3std6ranges3__45__cpo4prevE,@object
	.size		_ZN34_INTERNAL_41e90443_4_k_cu_d065992e4cuda3std6ranges3__45__cpo4prevE,(_ZN34_INTERNAL_41e90443_4_k_cu_d065992e4cuda3std6ranges3__45__cpo9iter_moveE - _ZN34_INTERNAL_41e90443_4_k_cu_d065992e4cuda3std6ranges3__45__cpo4prevE)
_ZN34_INTERNAL_41e90443_4_k_cu_d065992e4cuda3std6ranges3__45__cpo4prevE:
	.zero		1
	.type		_ZN34_INTERNAL_41e90443_4_k_cu_d065992e4cuda3std6ranges3__45__cpo9iter_moveE,@object
	.size		_ZN34_INTERNAL_41e90443_4_k_cu_d065992e4cuda3std6ranges3__45__cpo9iter_moveE,(_ZN34_INTERNAL_41e90443_4_k_cu_d065992e6thrust24THRUST_300001_SM_1000_NS12placeholders2_2E - _ZN34_INTERNAL_41e90443_4_k_cu_d065992e4cuda3std6ranges3__45__cpo9iter_moveE)
_ZN34_INTERNAL_41e90443_4_k_cu_d065992e4cuda3std6ranges3__45__cpo9iter_moveE:
	.zero		1
	.type		_ZN34_INTERNAL_41e90443_4_k_cu_d065992e6thrust24THRUST_300001_SM_1000_NS12placeholders2_2E,@object
	.size		_ZN34_INTERNAL_41e90443_4_k_cu_d065992e6thrust24THRUST_300001_SM_1000_NS12placeholders2_2E,(_ZN34_INTERNAL_41e90443_4_k_cu_d065992e6thrust24THRUST_300001_SM_1000_NS12placeholders2_4E - _ZN34_INTERNAL_41e90443_4_k_cu_d065992e6thrust24THRUST_300001_SM_1000_NS12placeholders2_2E)
_ZN34_INTERNAL_41e90443_4_k_cu_d065992e6thrust24THRUST_300001_SM_1000_NS12placeholders2_2E:
	.zero		1
	.type		_ZN34_INTERNAL_41e90443_4_k_cu_d065992e6thrust24THRUST_300001_SM_1000_NS12placeholders2_4E,@object
	.size		_ZN34_INTERNAL_41e90443_4_k_cu_d065992e6thrust24THRUST_300001_SM_1000_NS12placeholders2_4E,(_ZN34_INTERNAL_41e90443_4_k_cu_d065992e4cuda3std3__45__cpo3endE - _ZN34_INTERNAL_41e90443_4_k_cu_d065992e6thrust24THRUST_300001_SM_1000_NS12placeholders2_4E)
_ZN34_INTERNAL_41e90443_4_k_cu_d065992e6thrust24THRUST_300001_SM_1000_NS12placeholders2_4E:
	.zero		1
	.type		_ZN34_INTERNAL_41e90443_4_k_cu_d065992e4cuda3std3__45__cpo3endE,@object
	.size		_ZN34_INTERNAL_41e90443_4_k_cu_d065992e4cuda3std3__45__cpo3endE,(_ZN34_INTERNAL_41e90443_4_k_cu_d065992e4cuda3std6ranges3__45__cpo3endE - _ZN34_INTERNAL_41e90443_4_k_cu_d065992e4cuda3std3__45__cpo3endE)
_ZN34_INTERNAL_41e90443_4_k_cu_d065992e4cuda3std3__45__cpo3endE:
	.zero		1
	.type		_ZN34_INTERNAL_41e90443_4_k_cu_d065992e4cuda3std6ranges3__45__cpo3endE,@object
	.size		_ZN34_INTERNAL_41e90443_4_k_cu_d065992e4cuda3std6ranges3__45__cpo3endE,(_ZN34_INTERNAL_41e90443_4_k_cu_d065992e4cuda3std3__419piecewise_constructE - _ZN34_INTERNAL_41e90443_4_k_cu_d065992e4cuda3std6ranges3__45__cpo3endE)
_ZN34_INTERNAL_41e90443_4_k_cu_d065992e4cuda3std6ranges3__45__cpo3endE:
	.zero		1
	.type		_ZN34_INTERNAL_41e90443_4_k_cu_d065992e4cuda3std3__419piecewise_constructE,@object
	.size		_ZN34_INTERNAL_41e90443_4_k_cu_d065992e4cuda3std3__419piecewise_constructE,(_ZN34_INTERNAL_41e90443_4_k_cu_d065992e4cuda3std6ranges3__45__cpo5cdataE - _ZN34_INTERNAL_41e90443_4_k_cu_d065992e4cuda3std3__419piecewise_constructE)
_ZN34_INTERNAL_41e90443_4_k_cu_d065992e4cuda3std3__419piecewise_constructE:
	.zero		1
	.type		_ZN34_INTERNAL_41e90443_4_k_cu_d065992e4cuda3std6ranges3__45__cpo5cdataE,@object
	.size		_ZN34_INTERNAL_41e90443_4_k_cu_d065992e4cuda3std6ranges3__45__cpo5cdataE,(_ZN34_INTERNAL_41e90443_4_k_cu_d065992e6thrust24THRUST_300001_SM_1000_NS12placeholders2_8E - _ZN34_INTERNAL_41e90443_4_k_cu_d065992e4cuda3std6ranges3__45__cpo5cdataE)
_ZN34_INTERNAL_41e90443_4_k_cu_d065992e4cuda3std6ranges3__45__cpo5cdataE:
	.zero		1
	.type		_ZN34_INTERNAL_41e90443_4_k_cu_d065992e6thrust24THRUST_300001_SM_1000_NS12placeholders2_8E,@object
	.size		_ZN34_INTERNAL_41e90443_4_k_cu_d065992e6thrust24THRUST_300001_SM_1000_NS12placeholders2_8E,(_ZN34_INTERNAL_41e90443_4_k_cu_d065992e4cuda3std3__45__cpo4rendE - _ZN34_INTERNAL_41e90443_4_k_cu_d065992e6thrust24THRUST_300001_SM_1000_NS12placeholders2_8E)
_ZN34_INTERNAL_41e90443_4_k_cu_d065992e6thrust24THRUST_300001_SM_1000_NS12placeholders2_8E:
	.zero		1
	.type		_ZN34_INTERNAL_41e90443_4_k_cu_d065992e4cuda3std3__45__cpo4rendE,@object
	.size		_ZN34_INTERNAL_41e90443_4_k_cu_d065992e4cuda3std3__45__cpo4rendE,(_ZN34_INTERNAL_41e90443_4_k_cu_d065992e4cuda3std6ranges3__45__cpo9iter_swapE - _ZN34_INTERNAL_41e90443_4_k_cu_d065992e4cuda3std3__45__cpo4rendE)
_ZN34_INTERNAL_41e90443_4_k_cu_d065992e4cuda3std3__45__cpo4rendE:
	.zero		1
	.type		_ZN34_INTERNAL_41e90443_4_k_cu_d065992e4cuda3std6ranges3__45__cpo9iter_swapE,@object
	.size		_ZN34_INTERNAL_41e90443_4_k_cu_d065992e4cuda3std6ranges3__45__cpo9iter_swapE,(_ZN34_INTERNAL_41e90443_4_k_cu_d065992e4cuda3std3__48unexpectE - _ZN34_INTERNAL_41e90443_4_k_cu_d065992e4cuda3std6ranges3__45__cpo9iter_swapE)
_ZN34_INTERNAL_41e90443_4_k_cu_d065992e4cuda3std6ranges3__45__cpo9iter_swapE:
	.zero		1
	.type		_ZN34_INTERNAL_41e90443_4_k_cu_d065992e4cuda3std3__48unexpectE,@object
	.size		_ZN34_INTERNAL_41e90443_4_k_cu_d065992e4cuda3std3__48unexpectE,(_ZN34_INTERNAL_41e90443_4_k_cu_d065992e6thrust24THRUST_300001_SM_1000_NS6system6detail10sequential3seqE - _ZN34_INTERNAL_41e90443_4_k_cu_d065992e4cuda3std3__48unexpectE)
_ZN34_INTERNAL_41e90443_4_k_cu_d065992e4cuda3std3__48unexpectE:
	.zero		1
	.type		_ZN34_INTERNAL_41e90443_4_k_cu_d065992e6thrust24THRUST_300001_SM_1000_NS6system6detail10sequential3seqE,@object
	.size		_ZN34_INTERNAL_41e90443_4_k_cu_d065992e6thrust24THRUST_300001_SM_1000_NS6system6detail10sequential3seqE,(.L_29 - _ZN34_INTERNAL_41e90443_4_k_cu_d065992e6thrust24THRUST_300001_SM_1000_NS6system6detail10sequential3seqE)
_ZN34_INTERNAL_41e90443_4_k_cu_d065992e6thrust24THRUST_300001_SM_1000_NS6system6detail10sequential3seqE:
	.zero		1
.L_29:


//--------------------- .nv.shared._ZN3cub18CUB_300001_SM_10006detail6reduce18DeviceReduceKernelINS2_10policy_hubIfjN4cuda3std3__44plusIvEEE10Policy1000EPfjS9_fNS7_10__identityEEEvT0_PT3_T1_NS0_13GridEvenShareISH_EET2_T4_ --------------------------
	.section	.nv.shared._ZN3cub18CUB_300001_SM_10006detail6reduce18DeviceReduceKernelINS2_10policy_hubIfjN4cuda3std3__44plusIvEEE10Policy1000EPfjS9_fNS7_10__identityEEEvT0_PT3_T1_NS0_13GridEvenShareISH_EET2_T4_,"aw",@nobits
	.sectionflags	@""
	.align	4
.nv.shared._ZN3cub18CUB_300001_SM_10006detail6reduce18DeviceReduceKernelINS2_10policy_hubIfjN4cuda3std3__44plusIvEEE10Policy1000EPfjS9_fNS7_10__identityEEEvT0_PT3_T1_NS0_13GridEvenShareISH_EET2_T4_:
	.zero		1108


//--------------------- .nv.shared._ZN3cub18CUB_300001_SM_10006detail6reduce28DeviceReduceSingleTileKernelINS2_10policy_hubIfjN4cuda3std3__44plusIvEEE10Policy1000EPfSC_jS9_ffNS7_10__identityEEEvT0_T1_T2_T3_T4_T6_ --------------------------
	.section	.nv.shared._ZN3cub18CUB_300001_SM_10006detail6reduce28DeviceReduceSingleTileKernelINS2_10policy_hubIfjN4cuda3std3__44plusIvEEE10Policy1000EPfSC_jS9_ffNS7_10__identityEEEvT0_T1_T2_T3_T4_T6_,"aw",@nobits
	.sectionflags	@""
	.align	4
.nv.shared._ZN3cub18CUB_300001_SM_10006detail6reduce28DeviceReduceSingleTileKernelINS2_10policy_hubIfjN4cuda3std3__44plusIvEEE10Policy1000EPfSC_jS9_ffNS7_10__identityEEEvT0_T1_T2_T3_T4_T6_:
	.zero		1108


//--------------------- .nv.constant0._ZN3cub18CUB_300001_SM_10006detail6reduce28DeviceReduceSingleTileKernelINS2_10policy_hubIfjN4cuda3std3__44plusIvEEE10Policy1000EPfSC_iS9_ffNS7_10__identityEEEvT0_T1_T2_T3_T4_T6_ --------------------------
	.section	.nv.constant0._ZN3cub18CUB_300001_SM_10006detail6reduce28DeviceReduceSingleTileKernelINS2_10policy_hubIfjN4cuda3std3__44plusIvEEE10Policy1000EPfSC_iS9_ffNS7_10__identityEEEvT0_T1_T2_T3_T4_T6_,"a",@progbits
	.sectionflags	@""
	.align	4
.nv.constant0._ZN3cub18CUB_300001_SM_10006detail6reduce28DeviceReduceSingleTileKernelINS2_10policy_hubIfjN4cuda3std3__44plusIvEEE10Policy1000EPfSC_iS9_ffNS7_10__identityEEEvT0_T1_T2_T3_T4_T6_:
	.zero		925


//--------------------- .nv.constant0._ZN3cub18CUB_300001_SM_10006detail6reduce18DeviceReduceKernelINS2_10policy_hubIfjN4cuda3std3__44plusIvEEE10Policy1000EPfjS9_fNS7_10__identityEEEvT0_PT3_T1_NS0_13GridEvenShareISH_EET2_T4_ --------------------------
	.section	.nv.constant0._ZN3cub18CUB_300001_SM_10006detail6reduce18DeviceReduceKernelINS2_10policy_hubIfjN4cuda3std3__44plusIvEEE10Policy1000EPfjS9_fNS7_10__identityEEEvT0_PT3_T1_NS0_13GridEvenShareISH_EET2_T4_,"a",@progbits
	.sectionflags	@""
	.align	4
.nv.constant0._ZN3cub18CUB_300001_SM_10006detail6reduce18DeviceReduceKernelINS2_10policy_hubIfjN4cuda3std3__44plusIvEEE10Policy1000EPfjS9_fNS7_10__identityEEEvT0_PT3_T1_NS0_13GridEvenShareISH_EET2_T4_:
	.zero		958


//--------------------- .nv.constant0._ZN3cub18CUB_300001_SM_10006detail6reduce28DeviceReduceSingleTileKernelINS2_10policy_hubIfjN4cuda3std3__44plusIvEEE10Policy1000EPfSC_jS9_ffNS7_10__identityEEEvT0_T1_T2_T3_T4_T6_ --------------------------
	.section	.nv.constant0._ZN3cub18CUB_300001_SM_10006detail6reduce28DeviceReduceSingleTileKernelINS2_10policy_hubIfjN4cuda3std3__44plusIvEEE10Policy1000EPfSC_jS9_ffNS7_10__identityEEEvT0_T1_T2_T3_T4_T6_,"a",@progbits
	.sectionflags	@""
	.align	4
.nv.constant0._ZN3cub18CUB_300001_SM_10006detail6reduce28DeviceReduceSingleTileKernelINS2_10policy_hubIfjN4cuda3std3__44plusIvEEE10Policy1000EPfSC_jS9_ffNS7_10__identityEEEvT0_T1_T2_T3_T4_T6_:
	.zero		925


//--------------------- .nv.constant0._ZN3cub18CUB_300001_SM_10006detail11EmptyKernelIvEEvv --------------------------
	.section	.nv.constant0._ZN3cub18CUB_300001_SM_10006detail11EmptyKernelIvEEvv,"a",@progbits
	.sectionflags	@""
	.align	4
.nv.constant0._ZN3cub18CUB_300001_SM_10006detail11EmptyKernelIvEEvv:
	.zero		896


//--------------------- .nv.constant0._Z10initializePfi --------------------------
	.section	.nv.constant0._Z10initializePfi,"a",@progbits
	.sectionflags	@""
	.align	4
.nv.constant0._Z10initializePfi:
	.zero		908


//--------------------- SYMBOLS --------------------------

	.type		.nv.reservedSmem.offset0,@object
	.size		.nv.reservedSmem.offset0,0x4
	.type		.nv.reservedSmem.cap,@object
	.size		.nv.reservedSmem.cap,0x4
